def attn_fwd(
    Q,
    K,
    V,
    Out,
    Lse,
    sm_scale,
    stride_qz,
    stride_qh,
    stride_qm,
    stride_qk,
    stride_kz,
    stride_kh,
    stride_kn,
    stride_kk,
    stride_vz,
    stride_vh,
    stride_vn,
    stride_vk,
    stride_oz,
    stride_oh,
    stride_om,
    stride_ok,
    seqlen_q,
    seqlen_k,
    BLOCK_M: tl.constexpr,
    BLOCK_N: tl.constexpr,
    HEAD_DIM: tl.constexpr,
    CAUSAL: tl.constexpr,
):
    start_m = tl.program_id(0)
    off_hz = tl.program_id(1)
    q_off = off_hz * stride_qh
    k_off = off_hz * stride_kh
    v_off = off_hz * stride_vh
    offs_m = start_m * BLOCK_M + tl.arange(0, BLOCK_M)
    offs_d = tl.arange(0, HEAD_DIM)
    offs_n = tl.arange(0, BLOCK_N)
    q_ptrs = Q + q_off + offs_m[:, None] * stride_qm + offs_d[None, :] * stride_qk
    k_ptrs = K + k_off + offs_d[:, None] * stride_kk + offs_n[None, :] * stride_kn
    v_ptrs = V + v_off + offs_n[:, None] * stride_vn + offs_d[None, :] * stride_vk
    m_i = tl.full([BLOCK_M], float("-inf"), dtype=tl.float32)
    l_i = tl.zeros([BLOCK_M], dtype=tl.float32) + 1.0
    acc = tl.zeros([BLOCK_M, HEAD_DIM], dtype=tl.float32)
    q = tl.load(q_ptrs)
    acc, l_i, m_i = _attn_fwd_inner(
        acc,
        l_i,
        m_i,
        q,
        k_ptrs,
        v_ptrs,
        sm_scale,
        stride_kn,
        stride_vn,
        start_m,
        seqlen_k,
        BLOCK_M,
        BLOCK_N,
        HEAD_DIM,
        CAUSAL,
    )
    acc = acc / l_i[:, None]
    lse = m_i + tl.math.log2(l_i) / 1.4426950408889634
    o_ptrs = (
        Out
        + off_hz * stride_oh
        + offs_m[:, None] * stride_om
        + offs_d[None, :] * stride_ok
    )
    tl.store(o_ptrs, acc.to(Out.dtype.element_ty))
    tl.store(Lse + off_hz * seqlen_q + offs_m, lse)

# config = {"BLOCK_M": 128, "BLOCK_N": 16, "HEAD_DIM": 64, "arch": "sm_100", "causal": true, "dtype": "bf16", "num_stages": 3, "num_warps": 4}
# arch = sm_100


// ===== COMPILED SASS (sm_100a) =====

	.target	sm_100a

	.elftype	@"ET_EXEC"


//--------------------- .note.nv.tkinfo           --------------------------
	.section	.note.nv.tkinfo,"",@"SHT_NOTE"
	.sectionflags	@"SHF_NOTE_NV_TKINFO"
	.tkinfo
        /*0018*/ 	.word	0x00000081
        /*0030*/ 	.string	""
        /*0030*/ 	.string	"ptxas-blackwell"
        /*0030*/ 	.string	"Cuda compilation tools, release 12.9, V12.9.86"
        /*0030*/ 	.string	"Build cuda_12.9.r12.9/compiler.36037853_0"
        /*0030*/ 	.string	"-v  -suppress-debug-info  -lineinfo  -arch sm_100a "



//--------------------- .note.nv.cuver            --------------------------
	.section	.note.nv.cuver,"",@"SHT_NOTE"
	.sectionflags	@"SHF_NOTE_NV_CUVER"
        /*0018*/ 	.short	0x0001
        /*001a*/ 	.short	0x0064
        /*001c*/ 	.short	0x0001
        /*001e*/ 	.short	0x0000
        /*0020*/ 	.short	0x0001
        /*0022*/ 	.short	0x0000


//--------------------- .nv.info                  --------------------------
	.section	.nv.info,"",@"SHT_CUDA_INFO"
	.align	4


	//----- nvinfo : EIATTR_REGCOUNT
	.align		4
        /*0000*/ 	.byte	0x04, 0x2f
        /*0002*/ 	.short	(.L_5 - .L_4)
	.align		4
.L_4:
        /*0004*/ 	.word	index@(attn_fwd)
        /*0008*/ 	.word	0x000000a8


	//----- nvinfo : EIATTR_FRAME_SIZE
	.align		4
.L_5:
        /*000c*/ 	.byte	0x04, 0x11
        /*000e*/ 	.short	(.L_7 - .L_6)
	.align		4
.L_6:
        /*0010*/ 	.word	index@($__internal_2_$__cuda_sm10x_tcgen05_guardrail_trap_unallocated_columns_being_dealloced)
        /*0014*/ 	.word	0x00000000


	//----- nvinfo : EIATTR_FRAME_SIZE
	.align		4
.L_7:
        /*0018*/ 	.byte	0x04, 0x11
        /*001a*/ 	.short	(.L_9 - .L_8)
	.align		4
.L_8:
        /*001c*/ 	.word	index@($__internal_1_$__cuda_sm10x_tcgen05_guardrail_trap_phase_invalid_during_alloc)
        /*0020*/ 	.word	0x00000000


	//----- nvinfo : EIATTR_FRAME_SIZE
	.align		4
.L_9:
        /*0024*/ 	.byte	0x04, 0x11
        /*0026*/ 	.short	(.L_11 - .L_10)
	.align		4
.L_10:
        /*0028*/ 	.word	index@($__internal_0_$__cuda_sm10x_tcgen05_guardrail_trap_col_being_dealloced_not_returned_by_alloc)
        /*002c*/ 	.word	0x00000000


	//----- nvinfo : EIATTR_FRAME_SIZE
	.align		4
.L_11:
        /*0030*/ 	.byte	0x04, 0x11
        /*0032*/ 	.short	(.L_13 - .L_12)
	.align		4
.L_12:
        /*0034*/ 	.word	index@(attn_fwd)
        /*0038*/ 	.word	0x00000000


	//----- nvinfo : EIATTR_MIN_STACK_SIZE
	.align		4
.L_13:
        /*003c*/ 	.byte	0x04, 0x12
        /*003e*/ 	.short	(.L_15 - .L_14)
	.align		4
.L_14:
        /*0040*/ 	.word	index@(attn_fwd)
        /*0044*/ 	.word	0x00000000
.L_15:


//--------------------- .nv.info.attn_fwd         --------------------------
	.section	.nv.info.attn_fwd,"",@"SHT_CUDA_INFO"
	.sectionflags	@""
	.align	4


	//----- nvinfo : EIATTR_CUDA_API_VERSION
	.align		4
        /*0000*/ 	.byte	0x04, 0x37
        /*0002*/ 	.short	(.L_17 - .L_16)
.L_16:
        /*0004*/ 	.word	0x00000081


	//----- nvinfo : EIATTR_KPARAM_INFO
	.align		4
.L_17:
        /*0008*/ 	.byte	0x04, 0x17
        /*000a*/ 	.short	(.L_19 - .L_18)
.L_18:
        /*000c*/ 	.word	0x00000000
        /*0010*/ 	.short	0x0019
        /*0012*/ 	.short	0x0080
        /*0014*/ 	.byte	0x00, 0xf4, 0x21, 0x00


	//----- nvinfo : EIATTR_KPARAM_INFO
	.align		4
.L_19:
        /*0018*/ 	.byte	0x04, 0x17
        /*001a*/ 	.short	(.L_21 - .L_20)
.L_20:
        /*001c*/ 	.word	0x00000000
        /*0020*/ 	.short	0x0018
        /*0022*/ 	.short	0x0078
        /*0024*/ 	.byte	0x00, 0xf4, 0x21, 0x00


	//----- nvinfo : EIATTR_KPARAM_INFO
	.align		4
.L_21:
        /*0028*/ 	.byte	0x04, 0x17
        /*002a*/ 	.short	(.L_23 - .L_22)
.L_22:
        /*002c*/ 	.word	0x00000000
        /*0030*/ 	.short	0x0017
        /*0032*/ 	.short	0x0070
        /*0034*/ 	.byte	0x00, 0xf0, 0x11, 0x00


	//----- nvinfo : EIATTR_KPARAM_INFO
	.align		4
.L_23:
        /*0038*/ 	.byte	0x04, 0x17
        /*003a*/ 	.short	(.L_25 - .L_24)
.L_24:
        /*003c*/ 	.word	0x00000000
        /*0040*/ 	.short	0x0016
        /*0042*/ 	.short	0x006c
        /*0044*/ 	.byte	0x00, 0xf0, 0x11, 0x00


	//----- nvinfo : EIATTR_KPARAM_INFO
	.align		4
.L_25:
        /*0048*/ 	.byte	0x04, 0x17
        /*004a*/ 	.short	(.L_27 - .L_26)
.L_26:
        /*004c*/ 	.word	0x00000000
        /*0050*/ 	.short	0x0015
        /*0052*/ 	.short	0x0068
        /*0054*/ 	.byte	0x00, 0xf0, 0x11, 0x00


	//----- nvinfo : EIATTR_KPARAM_INFO
	.align		4
.L_27:
        /*0058*/ 	.byte	0x04, 0x17
        /*005a*/ 	.short	(.L_29 - .L_28)
.L_28:
        /*005c*/ 	.word	0x00000000
        /*0060*/ 	.short	0x0014
        /*0062*/ 	.short	0x0064
        /*0064*/ 	.byte	0x00, 0xf0, 0x11, 0x00


	//----- nvinfo : EIATTR_KPARAM_INFO
	.align		4
.L_29:
        /*0068*/ 	.byte	0x04, 0x17
        /*006a*/ 	.short	(.L_31 - .L_30)
.L_30:
        /*006c*/ 	.word	0x00000000
        /*0070*/ 	.short	0x0013
        /*0072*/ 	.short	0x0060
        /*0074*/ 	.byte	0x00, 0xf0, 0x11, 0x00


	//----- nvinfo : EIATTR_KPARAM_INFO
	.align		4
.L_31:
        /*0078*/ 	.byte	0x04, 0x17
        /*007a*/ 	.short	(.L_33 - .L_32)
.L_32:
        /*007c*/ 	.word	0x00000000
        /*0080*/ 	.short	0x0012
        /*0082*/ 	.short	0x005c
        /*0084*/ 	.byte	0x00, 0xf0, 0x11, 0x00


	//----- nvinfo : EIATTR_KPARAM_INFO
	.align		4
.L_33:
        /*0088*/ 	.byte	0x04, 0x17
        /*008a*/ 	.short	(.L_35 - .L_34)
.L_34:
        /*008c*/ 	.word	0x00000000
        /*0090*/ 	.short	0x0011
        /*0092*/ 	.short	0x0058
        /*0094*/ 	.byte	0x00, 0xf0, 0x11, 0x00


	//----- nvinfo : EIATTR_KPARAM_INFO
	.align		4
.L_35:
        /*0098*/ 	.byte	0x04, 0x17
        /*009a*/ 	.short	(.L_37 - .L_36)
.L_36:
        /*009c*/ 	.word	0x00000000
        /*00a0*/ 	.short	0x0010
        /*00a2*/ 	.short	0x0054
        /*00a4*/ 	.byte	0x00, 0xf0, 0x11, 0x00


	//----- nvinfo : EIATTR_KPARAM_INFO
	.align		4
.L_37:
        /*00a8*/ 	.byte	0x04, 0x17
        /*00aa*/ 	.short	(.L_39 - .L_38)
.L_38:
        /*00ac*/ 	.word	0x00000000
        /*00b0*/ 	.short	0x000f
        /*00b2*/ 	.short	0x0050
        /*00b4*/ 	.byte	0x00, 0xf0, 0x11, 0x00


	//----- nvinfo : EIATTR_KPARAM_INFO
	.align		4
.L_39:
        /*00b8*/ 	.byte	0x04, 0x17
        /*00ba*/ 	.short	(.L_41 - .L_40)
.L_40:
        /*00bc*/ 	.word	0x00000000
        /*00c0*/ 	.short	0x000e
        /*00c2*/ 	.short	0x004c
        /*00c4*/ 	.byte	0x00, 0xf0, 0x11, 0x00


	//----- nvinfo : EIATTR_KPARAM_INFO
	.align		4
.L_41:
        /*00c8*/ 	.byte	0x04, 0x17
        /*00ca*/ 	.short	(.L_43 - .L_42)
.L_42:
        /*00cc*/ 	.word	0x00000000
        /*00d0*/ 	.short	0x000d
        /*00d2*/ 	.short	0x0048
        /*00d4*/ 	.byte	0x00, 0xf0, 0x11, 0x00


	//----- nvinfo : EIATTR_KPARAM_INFO
	.align		4
.L_43:
        /*00d8*/ 	.byte	0x04, 0x17
        /*00da*/ 	.short	(.L_45 - .L_44)
.L_44:
        /*00dc*/ 	.word	0x00000000
        /*00e0*/ 	.short	0x000c
        /*00e2*/ 	.short	0x0044
        /*00e4*/ 	.byte	0x00, 0xf0, 0x11, 0x00


	//----- nvinfo : EIATTR_KPARAM_INFO
	.align		4
.L_45:
        /*00e8*/ 	.byte	0x04, 0x17
        /*00ea*/ 	.short	(.L_47 - .L_46)
.L_46:
        /*00ec*/ 	.word	0x00000000
        /*00f0*/ 	.short	0x000b
        /*00f2*/ 	.short	0x0040
        /*00f4*/ 	.byte	0x00, 0xf0, 0x11, 0x00


	//----- nvinfo : EIATTR_KPARAM_INFO
	.align		4
.L_47:
        /*00f8*/ 	.byte	0x04, 0x17
        /*00fa*/ 	.short	(.L_49 - .L_48)
.L_48:
        /*00fc*/ 	.word	0x00000000
        /*0100*/ 	.short	0x000a
        /*0102*/ 	.short	0x003c
        /*0104*/ 	.byte	0x00, 0xf0, 0x11, 0x00


	//----- nvinfo : EIATTR_KPARAM_INFO
	.align		4
.L_49:
        /*0108*/ 	.byte	0x04, 0x17
        /*010a*/ 	.short	(.L_51 - .L_50)
.L_50:
        /*010c*/ 	.word	0x00000000
        /*0110*/ 	.short	0x0009
        /*0112*/ 	.short	0x0038
        /*0114*/ 	.byte	0x00, 0xf0, 0x11, 0x00


	//----- nvinfo : EIATTR_KPARAM_INFO
	.align		4
.L_51:
        /*0118*/ 	.byte	0x04, 0x17
        /*011a*/ 	.short	(.L_53 - .L_52)
.L_52:
        /*011c*/ 	.word	0x00000000
        /*0120*/ 	.short	0x0008
        /*0122*/ 	.short	0x0034
        /*0124*/ 	.byte	0x00, 0xf0, 0x11, 0x00


	//----- nvinfo : EIATTR_KPARAM_INFO
	.align		4
.L_53:
        /*0128*/ 	.byte	0x04, 0x17
        /*012a*/ 	.short	(.L_55 - .L_54)
.L_54:
        /*012c*/ 	.word	0x00000000
        /*0130*/ 	.short	0x0007
        /*0132*/ 	.short	0x0030
        /*0134*/ 	.byte	0x00, 0xf0, 0x11, 0x00


	//----- nvinfo : EIATTR_KPARAM_INFO
	.align		4
.L_55:
        /*0138*/ 	.byte	0x04, 0x17
        /*013a*/ 	.short	(.L_57 - .L_56)
.L_56:
        /*013c*/ 	.word	0x00000000
        /*0140*/ 	.short	0x0006
        /*0142*/ 	.short	0x002c
        /*0144*/ 	.byte	0x00, 0xf0, 0x11, 0x00


	//----- nvinfo : EIATTR_KPARAM_INFO
	.align		4
.L_57:
        /*0148*/ 	.byte	0x04, 0x17
        /*014a*/ 	.short	(.L_59 - .L_58)
.L_58:
        /*014c*/ 	.word	0x00000000
        /*0150*/ 	.short	0x0005
        /*0152*/ 	.short	0x0028
        /*0154*/ 	.byte	0x00, 0xf0, 0x11, 0x00


	//----- nvinfo : EIATTR_KPARAM_INFO
	.align		4
.L_59:
        /*0158*/ 	.byte	0x04, 0x17
        /*015a*/ 	.short	(.L_61 - .L_60)
.L_60:
        /*015c*/ 	.word	0x00000000
        /*0160*/ 	.short	0x0004
        /*0162*/ 	.short	0x0020
        /*0164*/ 	.byte	0x00, 0xf4, 0x21, 0x00


	//----- nvinfo : EIATTR_KPARAM_INFO
	.align		4
.L_61:
        /*0168*/ 	.byte	0x04, 0x17
        /*016a*/ 	.short	(.L_63 - .L_62)
.L_62:
        /*016c*/ 	.word	0x00000000
        /*0170*/ 	.short	0x0003
        /*0172*/ 	.short	0x0018
        /*0174*/ 	.byte	0x00, 0xf4, 0x21, 0x00


	//----- nvinfo : EIATTR_KPARAM_INFO
	.align		4
.L_63:
        /*0178*/ 	.byte	0x04, 0x17
        /*017a*/ 	.short	(.L_65 - .L_64)
.L_64:
        /*017c*/ 	.word	0x00000000
        /*0180*/ 	.short	0x0002
        /*0182*/ 	.short	0x0010
        /*0184*/ 	.byte	0x00, 0xf4, 0x21, 0x00


	//----- nvinfo : EIATTR_KPARAM_INFO
	.align		4
.L_65:
        /*0188*/ 	.byte	0x04, 0x17
        /*018a*/ 	.short	(.L_67 - .L_66)
.L_66:
        /*018c*/ 	.word	0x00000000
        /*0190*/ 	.short	0x0001
        /*0192*/ 	.short	0x0008
        /*0194*/ 	.byte	0x00, 0xf4, 0x21, 0x00


	//----- nvinfo : EIATTR_KPARAM_INFO
	.align		4
.L_67:
        /*0198*/ 	.byte	0x04, 0x17
        /*019a*/ 	.short	(.L_69 - .L_68)
.L_68:
        /*019c*/ 	.word	0x00000000
        /*01a0*/ 	.short	0x0000
        /*01a2*/ 	.short	0x0000
        /*01a4*/ 	.byte	0x00, 0xf4, 0x21, 0x00


	//----- nvinfo : EIATTR_AT_ENTRY_FRAGMENTS
	.align		4
.L_69:
        /*01a8*/ 	.byte	0x04, 0x4f
        /*01aa*/ 	.short	(.L_71 - .L_70)


	//   ....[0]....
.L_70:
        /*01ac*/ 	.word	0x00000004


	//----- nvinfo : EIATTR_RESERVED_SMEM_USED
	.align		4
.L_71:
        /*01b0*/ 	.byte	0x01, 0x41
	.zero		2


	//----- nvinfo : EIATTR_SPARSE_MMA_MASK
	.align		4
        /*01b4*/ 	.byte	0x03, 0x50
        /*01b6*/ 	.short	0x0000


	//----- nvinfo : EIATTR_TCGEN05_1CTA_USED
	.align		4
        /*01b8*/ 	.byte	0x01, 0x51
	.zero		2


	//----- nvinfo : EIATTR_MAXREG_COUNT
	.align		4
        /*01bc*/ 	.byte	0x03, 0x1b
        /*01be*/ 	.short	0x00ff


	//----- nvinfo : EIATTR_NUM_BARRIERS
	.align		4
        /*01c0*/ 	.byte	0x02, 0x4c
        /*01c2*/ 	.byte	0x01
	.zero		1


	//----- nvinfo : EIATTR_INT_WARP_WIDE_INSTR_OFFSETS
	.align		4
        /*01c4*/ 	.byte	0x04, 0x31
        /*01c6*/ 	.short	(.L_73 - .L_72)


	//   ....[0]....
.L_72:
        /*01c8*/ 	.word	0x00001a80


	//   ....[1]....
        /*01cc*/ 	.word	0x00001a90


	//   ....[2]....
        /*01d0*/ 	.word	0x00002050


	//   ....[3]....
        /*01d4*/ 	.word	0x00002230


	//   ....[4]....
        /*01d8*/ 	.word	0x00003a30


	//   ....[5]....
        /*01dc*/ 	.word	0x00007890


	//   ....[6]....
        /*01e0*/ 	.word	0x000078e0


	//----- nvinfo : EIATTR_COOP_GROUP_MASK_REGIDS
	.align		4
.L_73:
        /*01e4*/ 	.byte	0x04, 0x29
        /*01e6*/ 	.short	(.L_75 - .L_74)


	//   ....[0]....
.L_74:
        /*01e8*/ 	.word	0xffffffff


	//   ....[1]....
        /*01ec*/ 	.word	0xffffffff


	//   ....[2]....
        /*01f0*/ 	.word	0xffffffff


	//   ....[3]....
        /*01f4*/ 	.word	0xffffffff


	//----- nvinfo : EIATTR_COOP_GROUP_INSTR_OFFSETS
	.align		4
.L_75:
        /*01f8*/ 	.byte	0x04, 0x28
        /*01fa*/ 	.short	(.L_77 - .L_76)


	//   ....[0]....
.L_76:
        /*01fc*/ 	.word	0x00000050


	//   ....[1]....
        /*0200*/ 	.word	0x00000310


	//   ....[2]....
        /*0204*/ 	.word	0x00007720


	//   ....[3]....
        /*0208*/ 	.word	0x00007990


	//----- nvinfo : EIATTR_VRC_CTA_INIT_COUNT
	.align		4
.L_77:
        /*020c*/ 	.byte	0x02, 0x4a
        /*020e*/ 	.byte	0x80
	.zero		1


	//----- nvinfo : EIATTR_MBARRIER_INSTR_OFFSETS
	.align		4
        /*0210*/ 	.byte	0x04, 0x39
        /*0212*/ 	.short	(.L_79 - .L_78)


	//   ....[0]....
.L_78:
        /*0214*/ 	.word	0x00001f80
        /*0218*/ 	.word	0x000000ff
        /*021c*/ 	.word	0x00005800
        /*0220*/ 	.short	0x0100
        /*0222*/ 	.byte	0x09
	.zero		1


	//   ....[1]....
        /*0224*/ 	.word	0x00002210
        /*0228*/ 	.word	0x000000ff
        /*022c*/ 	.word	0x00005808
        /*0230*/ 	.short	0x0100
        /*0232*/ 	.byte	0x09
	.zero		1


	//   ....[2]....
        /*0234*/ 	.word	0x000024b0
        /*0238*/ 	.word	0x000000ff
        /*023c*/ 	.word	0x00004800
        /*0240*/ 	.short	0x0100
        /*0242*/ 	.byte	0x09
	.zero		1


	//   ....[3]....
        /*0244*/ 	.word	0x00002710
        /*0248*/ 	.word	0x000000ff
        /*024c*/ 	.word	0x00004800
        /*0250*/ 	.short	0x010a
        /*0252*/ 	.byte	0x09
	.zero		1


	//   ....[4]....
        /*0254*/ 	.word	0x00002760
        /*0258*/ 	.word	0x000000ff
        /*025c*/ 	.word	0x00004800
        /*0260*/ 	.short	0x0108
        /*0262*/ 	.byte	0x09
	.zero		1


	//   ....[5]....
        /*0264*/ 	.word	0x00003af0
        /*0268*/ 	.word	0x000000ff
        /*026c*/ 	.word	0x00005810
        /*0270*/ 	.short	0x0100
        /*0272*/ 	.byte	0x09
	.zero		1


	//   ....[6]....
        /*0274*/ 	.word	0x00003c50
        /*0278*/ 	.word	0x000000ff
        /*027c*/ 	.word	0x00005810
        /*0280*/ 	.short	0x010a
        /*0282*/ 	.byte	0x09
	.zero		1


	//   ....[7]....
        /*0284*/ 	.word	0x00003cd0
        /*0288*/ 	.word	0x000000ff
        /*028c*/ 	.word	0x00005810
        /*0290*/ 	.short	0x0108
        /*0292*/ 	.byte	0x09
	.zero		1


	//   ....[8]....
        /*0294*/ 	.word	0x00003cf0
        /*0298*/ 	.word	0x000000ff
        /*029c*/ 	.word	0x00000000
        /*02a0*/ 	.short	0x010a
        /*02a2*/ 	.byte	0x1e
	.zero		1


	//   ....[9]....
        /*02a4*/ 	.word	0x00005110
        /*02a8*/ 	.word	0x000000ff
        /*02ac*/ 	.word	0x00000000
        /*02b0*/ 	.short	0x010a
        /*02b2*/ 	.byte	0x1e
	.zero		1


	//   ....[10]....
        /*02b4*/ 	.word	0x00005250
        /*02b8*/ 	.word	0x000000ff
        /*02bc*/ 	.word	0x00005800
        /*02c0*/ 	.short	0x0108
        /*02c2*/ 	.byte	0x09
	.zero		1


	//   ....[11]....
        /*02c4*/ 	.word	0x000053d0
        /*02c8*/ 	.word	0x000000ff
        /*02cc*/ 	.word	0x00005808
        /*02d0*/ 	.short	0x0108
        /*02d2*/ 	.byte	0x09
	.zero		1


	//   ....[12]....
        /*02d4*/ 	.word	0x000079b0
        /*02d8*/ 	.word	0x000000ff
        /*02dc*/ 	.word	0x00004800
        /*02e0*/ 	.short	0x010a
        /*02e2*/ 	.byte	0x09
	.zero		1


	//   ....[13]....
        /*02e4*/ 	.word	0x000079e0
        /*02e8*/ 	.word	0x000000ff
        /*02ec*/ 	.word	0x00005810
        /*02f0*/ 	.short	0x010a
        /*02f2*/ 	.byte	0x09
	.zero		1


	//   ....[14]....
        /*02f4*/ 	.word	0x00007a10
        /*02f8*/ 	.word	0x000000ff
        /*02fc*/ 	.word	0x00000000
        /*0300*/ 	.short	0x010a
        /*0302*/ 	.byte	0x1e
	.zero		1


	//   ....[15]....
        /*0304*/ 	.word	0x00007a40
        /*0308*/ 	.word	0x000000ff
        /*030c*/ 	.word	0x00000000
        /*0310*/ 	.short	0x010a
        /*0312*/ 	.byte	0x1e
	.zero		1


	//----- nvinfo : EIATTR_NUM_MBARRIERS
	.align		4
.L_79:
        /*0314*/ 	.byte	0x03, 0x38
        /*0316*/ 	.short	0xffff


	//----- nvinfo : EIATTR_EXIT_INSTR_OFFSETS
	.align		4
        /*0318*/ 	.byte	0x04, 0x1c
        /*031a*/ 	.short	(.L_81 - .L_80)


	//   ....[0]....
.L_80:
        /*031c*/ 	.word	0x000079a0


	//----- nvinfo : EIATTR_REQNTID
	.align		4
.L_81:
        /*0320*/ 	.byte	0x04, 0x10
        /*0322*/ 	.short	(.L_83 - .L_82)
.L_82:
        /*0324*/ 	.word	0x00000080
        /*0328*/ 	.word	0x00000001
        /*032c*/ 	.word	0x00000001


	//----- nvinfo : EIATTR_CRS_STACK_SIZE
	.align		4
.L_83:
        /*0330*/ 	.byte	0x04, 0x1e
        /*0332*/ 	.short	(.L_85 - .L_84)
.L_84:
        /*0334*/ 	.word	0x00000000


	//----- nvinfo : EIATTR_CBANK_PARAM_SIZE
	.align		4
.L_85:
        /*0338*/ 	.byte	0x03, 0x19
        /*033a*/ 	.short	0x0088


	//----- nvinfo : EIATTR_PARAM_CBANK
	.align		4
        /*033c*/ 	.byte	0x04, 0x0a
        /*033e*/ 	.short	(.L_87 - .L_86)
	.align		4
.L_86:
        /*0340*/ 	.word	index@(.nv.constant0.attn_fwd)
        /*0344*/ 	.short	0x0380
        /*0346*/ 	.short	0x0088


	//----- nvinfo : EIATTR_SW_WAR
	.align		4
.L_87:
        /*0348*/ 	.byte	0x04, 0x36
        /*034a*/ 	.short	(.L_89 - .L_88)
.L_88:
        /*034c*/ 	.word	0x00000008
.L_89:


//--------------------- .nv.compat                --------------------------
	.section	.nv.compat,"",@"SHT_CUDA_COMPAT_INFO"
	.align	4
        /*0000*/ 	.byte	0x02, 0x02, 0x02, 0x00, 0x02, 0x05, 0x05, 0x00, 0x02, 0x03, 0x00, 0x00, 0x02, 0x06, 0x01, 0x00


//--------------------- .nv.callgraph             --------------------------
	.section	.nv.callgraph,"",@"SHT_CUDA_CALLGRAPH"
	.align	4
	.sectionentsize	8
	.align		4
        /*0000*/ 	.word	0x00000000
	.align		4
        /*0004*/ 	.word	0xffffffff
	.align		4
        /*0008*/ 	.word	0x00000000
	.align		4
        /*000c*/ 	.word	0xfffffffe
	.align		4
        /*0010*/ 	.word	0x00000000
	.align		4
        /*0014*/ 	.word	0xfffffffd
	.align		4
        /*0018*/ 	.word	0x00000000
	.align		4
        /*001c*/ 	.word	0xfffffffc


//--------------------- .nv.constant4             --------------------------
	.section	.nv.constant4,"a",@progbits
	.align	8
	.align		8
.nv.constant4:
        /*0000*/ 	.dword	_$_str


//--------------------- .text.attn_fwd            --------------------------
	.section	.text.attn_fwd,"ax",@progbits
	.align	128
        .global         attn_fwd
        .type           attn_fwd,@function
        .size           attn_fwd,(.L_x_31 - attn_fwd)
        .other          attn_fwd,@"STO_CUDA_ENTRY STV_DEFAULT"
attn_fwd:
.text.attn_fwd:
[----:B------:R-:W0:Y:S01]  /*0000*/  LDC R1, c[0x0][0x37c] ;  /* 0x0000df00ff017b82 */ /* 0x000e220000000800 */
[----:B------:R-:W1:Y:S02]  /*0010*/  S2R R2, SR_TID.X ;  /* 0x0000000000027919 */ /* 0x000e640000002100 */
[----:B-1----:R-:W-:-:S13]  /*0020*/  ISETP.GE.U32.AND P5, PT, R2, 0x20, PT ;  /* 0x000000200200780c */ /* 0x002fda0003fa6070 */
[----:B------:R-:W-:Y:S05]  /*0030*/  @P5 BRA `(.L_x_0) ;  /* 0x0000000000b85947 */ /* 0x000fea0003800000 */
[----:B------:R-:W1:Y:S01]  /*0040*/  S2UR UR6, SR_CgaCtaId ;  /* 0x00000000000679c3 */ /* 0x000e620000008800 */
[----:B------:R-:W-:Y:S01]  /*0050*/  NOP ;  /* 0x0000000000007918 */ /* 0x000fe20000000000 */
[----:B------:R-:W-:Y:S02]  /*0060*/  UMOV UR4, 0x40 ;  /* 0x0000004000047882 */ /* 0x000fe40000000000 */
[----:B-1----:R-:W-:-:S09]  /*0070*/  ULEA UR4, UR6, UR4, 0x18 ;  /* 0x0000000406047291 */ /* 0x002fd2000f8ec0ff */
[----:B------:R-:W1:Y:S01]  /*0080*/  LDS.U8 R0, [UR4] ;  /* 0x00000004ff007984 */ /* 0x000e620008000000 */
[----:B------:R-:W-:Y:S02]  /*0090*/  UMOV UR4, 0x400 ;  /* 0x0000040000047882 */ /* 0x000fe40000000000 */
[----:B------:R-:W-:Y:S01]  /*00a0*/  ULEA UR4, UR6, UR4, 0x18 ;  /* 0x0000000406047291 */ /* 0x000fe2000f8ec0ff */
[----:B-1----:R-:W-:-:S13]  /*00b0*/  ISETP.NE.AND P0, PT, R0, RZ, PT ;  /* 0x000000ff0000720c */ /* 0x002fda0003f05270 */
[----:B------:R-:W-:Y:S05]  /*00c0*/  @P0 BRA `(.L_x_1) ;  /* 0x00000000007c0947 */ /* 0x000fea0003800000 */
[----:B------:R-:W-:-:S13]  /*00d0*/  ELECT P0, URZ, PT ;  /* 0x0000000000ff782f */ /* 0x000fda0003800000 */
[----:B------:R-:W-:Y:S05]  /*00e0*/  @!P0 BRA `(.L_x_2) ;  /* 0x0000000000848947 */ /* 0x000fea0003800000 */
[----:B------:R-:W-:Y:S01]  /*00f0*/  UMOV UR5, 0x4 ;  /* 0x0000000400057882 */ /* 0x000fe20000000000 */
[----:B------:R-:W-:Y:S01]  /*0100*/  HFMA2 R5, -RZ, RZ, 0, 5.9604644775390625e-08 ;  /* 0x00000001ff057431 */ /* 0x000fe200000001ff */
[----:B------:R-:W-:-:S03]  /*0110*/  MOV R3, 0xf ;  /* 0x0000000f00037802 */ /* 0x000fc60000000f00 */
[----:B------:R-:W-:Y:S04]  /*0120*/  DEPBAR.LE SB1, 0x36 ;  /* 0x00009d800000791a */ /* 0x000fe80000000000 */
[----:B------:R-:W1:Y:S02]  /*0130*/  UTCATOMSWS.FIND_AND_SET.ALIGN UP0, UR5, UR5 ;  /* 0x00000005000575e3 */ /* 0x000e640008000800 */
[----:B-1----:R-:W-:-:S04]  /*0140*/  PLOP3.LUT P0, PT, PT, PT, UP0, 0x80, 0x8 ;  /* 0x000000000008781c */ /* 0x002fc80003f0f008 */
[----:B------:R-:W-:-:S04]  /*0150*/  SEL R0, RZ, 0xffffffff, !P0 ;  /* 0xffffffffff007807 */ /* 0x000fc80004000000 */
[----:B------:R-:W-:Y:S02]  /*0160*/  ISETP.NE.AND P0, PT, R0, RZ, PT ;  /* 0x000000ff0000720c */ /* 0x000fe40003f05270 */
[----:B------:R-:W-:-:S11]  /*0170*/  MOV R0, UR5 ;  /* 0x0000000500007c02 */ /* 0x000fd60008000f00 */
[----:B------:R-:W-:Y:S05]  /*0180*/  @P0 BRA `(.L_x_3) ;  /* 0x0000000000240947 */ /* 0x000fea0003800000 */
.L_x_4:
[----:B------:R-:W-:Y:S05]  /*0190*/  NANOSLEEP 0x64 ;  /* 0x000000640000795d */ /* 0x000fea0003800000 */
[----:B------:R-:W-:-:S05]  /*01a0*/  UMOV UR5, 0x4 ;  /* 0x0000000400057882 */ /* 0x000fca0000000000 */
[----:B------:R-:W-:Y:S04]  /*01b0*/  DEPBAR.LE SB1, 0x36 ;  /* 0x00009d800000791a */ /* 0x000fe80000000000 */
[----:B------:R-:W1:Y:S02]  /*01c0*/  UTCATOMSWS.FIND_AND_SET.ALIGN UP0, UR5, UR5 ;  /* 0x00000005000575e3 */ /* 0x000e640008000800 */
[----:B-1----:R-:W-:-:S04]  /*01d0*/  PLOP3.LUT P0, PT, PT, PT, UP0, 0x80, 0x8 ;  /* 0x000000000008781c */ /* 0x002fc80003f0f008 */
[----:B------:R-:W-:-:S04]  /*01e0*/  SEL R0, RZ, 0xffffffff, !P0 ;  /* 0xffffffffff007807 */ /* 0x000fc80004000000 */
[----:B------:R-:W-:Y:S02]  /*01f0*/  ISETP.NE.AND P0, PT, R0, RZ, PT ;  /* 0x000000ff0000720c */ /* 0x000fe40003f05270 */
[----:B------:R-:W-:-:S11]  /*0200*/  MOV R0, UR5 ;  /* 0x0000000500007c02 */ /* 0x000fd60008000f00 */
[----:B------:R-:W-:Y:S05]  /*0210*/  @!P0 BRA `(.L_x_4) ;  /* 0xfffffffc00dc8947 */ /* 0x000fea000383ffff */
.L_x_3:
[C---:B------:R-:W-:Y:S01]  /*0220*/  IADD3 R4, PT, PT, R0.reuse, 0x10, RZ ;  /* 0x0000001000047810 */ /* 0x040fe20007ffe0ff */
[----:B------:R-:W-:Y:S01]  /*0230*/  UMOV UR5, 0x50 ;  /* 0x0000005000057882 */ /* 0x000fe20000000000 */
[----:B------:R-:W-:Y:S01]  /*0240*/  SHF.L.U32 R3, R3, R0, RZ ;  /* 0x0000000003037219 */ /* 0x000fe200000006ff */
[----:B------:R-:W-:Y:S01]  /*0250*/  ULEA UR5, UR6, UR5, 0x18 ;  /* 0x0000000506057291 */ /* 0x000fe2000f8ec0ff */
[----:B------:R-:W-:Y:S02]  /*0260*/  SHF.L.U32 R4, R5, R4, RZ ;  /* 0x0000000405047219 */ /* 0x000fe400000006ff */
[----:B------:R-:W-:Y:S02]  /*0270*/  SHF.L.U32 R0, R0, 0x5, RZ ;  /* 0x0000000500007819 */ /* 0x000fe400000006ff */
[----:B------:R-:W-:-:S05]  /*0280*/  LOP3.LUT R3, R4, R3, RZ, 0xfc, !PT ;  /* 0x0000000304037212 */ /* 0x000fca00078efcff */
[----:B------:R1:W-:Y:S04]  /*0290*/  ATOMS.OR RZ, [UR5], R3 ;  /* 0x00000003ffff798c */ /* 0x0003e8000b000005 */
[----:B------:R1:W-:Y:S01]  /*02a0*/  STS [UR4], R0 ;  /* 0x00000000ff007988 */ /* 0x0003e20008000804 */
[----:B------:R-:W-:Y:S05]  /*02b0*/  BRA `(.L_x_2) ;  /* 0x0000000000107947 */ /* 0x000fea0003800000 */
.L_x_1:
[----:B------:R-:W-:Y:S02]  /*02c0*/  MOV R0, 0xffffffff ;  /* 0xffffffff00007802 */ /* 0x000fe40000000f00 */
[----:B------:R-:W-:-:S03]  /*02d0*/  MOV R4, 0x300 ;  /* 0x0000030000047802 */ /* 0x000fc60000000f00 */
[----:B------:R1:W-:Y:S04]  /*02e0*/  STS [UR4], R0 ;  /* 0x00000000ff007988 */ /* 0x0003e80008000804 */
[----:B01----:R-:W-:Y:S05]  /*02f0*/  CALL.REL.NOINC `($__internal_1_$__cuda_sm10x_tcgen05_guardrail_trap_phase_invalid_during_alloc) ;  /* 0x0000007400e87944 */ /* 0x003fea0003c00000 */
.L_x_2:
[----:B------:R-:W-:Y:S05]  /*0300*/  WARPSYNC.ALL ;  /* 0x0000000000007948 */ /* 0x000fea0003800000 */
[----:B------:R-:W-:Y:S01]  /*0310*/  NOP ;  /* 0x0000000000007918 */ /* 0x000fe20000000000 */
.L_x_0:
[----:B------:R-:W2:Y:S01]  /*0320*/  S2R R73, SR_CTAID.X ;  /* 0x0000000000497919 */ /* 0x000ea20000002500 */
[----:B------:R-:W3:Y:S01]  /*0330*/  S2UR UR8, SR_CTAID.Y ;  /* 0x00000000000879c3 */ /* 0x000ee20000002600 */
[----:B------:R-:W3:Y:S01]  /*0340*/  LDCU.64 UR4, c[0x0][0x3b0] ;  /* 0x00007600ff0477ac */ /* 0x000ee20008000a00 */
[----:B------:R-:W-:Y:S01]  /*0350*/  UMOV UR9, 0x400 ;  /* 0x0000040000097882 */ /* 0x000fe20000000000 */
[----:B------:R-:W4:Y:S05]  /*0360*/  LDCU.64 UR28, c[0x0][0x358] ;  /* 0x00006b00ff1c77ac */ /* 0x000f2a0008000a00 */
[----:B------:R-:W1:Y:S08]  /*0370*/  LDC.64 R6, c[0x0][0x380] ;  /* 0x0000e000ff067b82 */ /* 0x000e700000000a00 */
[----:B------:R-:W0:Y:S01]  /*0380*/  LDC R121, c[0x0][0x3b8] ;  /* 0x0000ee00ff797b82 */ /* 0x000e220000000800 */
[----:B---3--:R-:W-:-:S07]  /*0390*/  UIMAD UR4, UR8, UR4, URZ ;  /* 0x00000004080472a4 */ /* 0x008fce000f8e02ff */
[----:B------:R-:W3:Y:S01]  /*03a0*/  S2UR UR6, SR_CgaCtaId ;  /* 0x00000000000679c3 */ /* 0x000ee20000008800 */
[----:B------:R-:W-:Y:S01]  /*03b0*/  USHF.L.U32 UR7, UR4, 0x1, URZ ;  /* 0x0000000104077899 */ /* 0x000fe200080006ff */
[----:B--2---:R-:W-:-:S04]  /*03c0*/  SHF.L.U32 R73, R73, 0x7, RZ ;  /* 0x0000000749497819 */ /* 0x004fc800000006ff */
[----:B-1----:R-:W-:-:S05]  /*03d0*/  LOP3.LUT R0, R73, 0x7f, R2, 0xf8, !PT ;  /* 0x0000007f49007812 */ /* 0x002fca00078ef802 */
[----:B------:R-:W-:Y:S01]  /*03e0*/  IMAD R3, R0, UR5, RZ ;  /* 0x0000000500037c24 */ /* 0x000fe2000f8e02ff */
[----:B------:R-:W-:Y:S01]  /*03f0*/  UIMAD.WIDE UR4, UR4, 0x2, URZ ;  /* 0x00000002040478a5 */ /* 0x000fe2000f8e02ff */
[----:B0-----:R-:W-:Y:S02]  /*0400*/  SHF.L.U32 R13, R121, 0x4, RZ ;  /* 0x00000004790d7819 */ /* 0x001fe400000006ff */
[C---:B------:R-:W-:Y:S01]  /*0410*/  IMAD.HI R4, R3.reuse, 0x2, RZ ;  /* 0x0000000203047827 */ /* 0x040fe200078e02ff */
[----:B------:R-:W-:Y:S02]  /*0420*/  SHF.L.U32 R123, R3, 0x1, RZ ;  /* 0x00000001037b7819 */ /* 0x000fe400000006ff */
[----:B------:R-:W-:Y:S02]  /*0430*/  SHF.L.U32 R9, R121, 0x3, RZ ;  /* 0x0000000379097819 */ /* 0x000fe400000006ff */
[----:B------:R-:W-:Y:S01]  /*0440*/  IADD3 R122, P0, P1, R123, UR7, R6 ;  /* 0x000000077b7a7c10 */ /* 0x000fe2000f91e006 */
[----:B------:R-:W-:-:S02]  /*0450*/  IMAD R21, R121, 0x14, RZ ;  /* 0x0000001479157824 */ /* 0x000fc400078e02ff */
[C---:B------:R-:W-:Y:S01]  /*0460*/  IMAD R19, R121.reuse, 0xa, RZ ;  /* 0x0000000a79137824 */ /* 0x040fe200078e02ff */
[----:B------:R-:W-:Y:S01]  /*0470*/  IADD3.X R123, PT, PT, R4, UR5, R7, P0, P1 ;  /* 0x00000005047b7c10 */ /* 0x000fe200087e2407 */
[C---:B------:R-:W-:Y:S01]  /*0480*/  IMAD R17, R121.reuse, 0x50, RZ ;  /* 0x0000005079117824 */ /* 0x040fe200078e02ff */
[CC--:B------:R-:W-:Y:S01]  /*0490*/  LEA R12, P3, R121.reuse, R122.reuse, 0x5 ;  /* 0x0000007a790c7211 */ /* 0x0c0fe200078628ff */
[C---:B------:R-:W-:Y:S01]  /*04a0*/  IMAD R11, R121.reuse, 0x6, RZ ;  /* 0x00000006790b7824 */ /* 0x040fe200078e02ff */
[CC--:B------:R-:W-:Y:S01]  /*04b0*/  LEA R8, P6, R121.reuse, R122.reuse, 0x4 ;  /* 0x0000007a79087211 */ /* 0x0c0fe200078c20ff */
[----:B------:R-:W-:Y:S01]  /*04c0*/  IMAD R27, R121, 0x60, RZ ;  /* 0x00000060791b7824 */ /* 0x000fe200078e02ff */
[-C--:B------:R-:W-:Y:S01]  /*04d0*/  LEA.HI.X.SX32 R13, R13, R123.reuse, 0x1, P3 ;  /* 0x0000007b0d0d7211 */ /* 0x080fe200018f0eff */
[----:B------:R-:W-:Y:S01]  /*04e0*/  IMAD R25, R121, 0x28, RZ ;  /* 0x0000002879197824 */ /* 0x000fe200078e02ff */
[-C--:B------:R-:W-:Y:S01]  /*04f0*/  IADD3 R18, P3, PT, R21, R122.reuse, RZ ;  /* 0x0000007a15127210 */ /* 0x080fe20007f7e0ff */
[----:B------:R-:W-:Y:S01]  /*0500*/  IMAD R35, R121, 0x30, RZ ;  /* 0x0000003079237824 */ /* 0x000fe200078e02ff */
[----:B------:R-:W-:Y:S01]  /*0510*/  LEA.HI.X.SX32 R9, R9, R123, 0x1, P6 ;  /* 0x0000007b09097211 */ /* 0x000fe200030f0eff */
[C---:B------:R-:W-:Y:S01]  /*0520*/  IMAD R31, R121.reuse, 0x18, RZ ;  /* 0x00000018791f7824 */ /* 0x040fe200078e02ff */
[C---:B------:R-:W-:Y:S01]  /*0530*/  SHF.L.U32 R15, R121.reuse, 0x5, RZ ;  /* 0x00000005790f7819 */ /* 0x040fe200000006ff */
[C---:B------:R-:W-:Y:S01]  /*0540*/  IMAD R45, R121.reuse, 0x38, RZ ;  /* 0x00000038792d7824 */ /* 0x040fe200078e02ff */
[C---:B------:R-:W-:Y:S01]  /*0550*/  LEA R5, R121.reuse, R121, 0x2 ;  /* 0x0000007979057211 */ /* 0x040fe200078e10ff */
[C---:B------:R-:W-:Y:S01]  /*0560*/  IMAD R29, R121.reuse, 0xc, RZ ;  /* 0x0000000c791d7824 */ /* 0x040fe200078e02ff */
[CC--:B------:R-:W-:Y:S01]  /*0570*/  LEA R14, P1, R121.reuse, R122.reuse, 0x6 ;  /* 0x0000007a790e7211 */ /* 0x0c0fe200078230ff */
[----:B------:R-:W-:Y:S01]  /*0580*/  IMAD R39, R121, 0x1c, RZ ;  /* 0x0000001c79277824 */ /* 0x000fe200078e02ff */
[-C--:B------:R-:W-:Y:S01]  /*0590*/  IADD3 R16, P6, PT, R19, R122.reuse, RZ ;  /* 0x0000007a13107210 */ /* 0x080fe20007fde0ff */
[----:B------:R-:W-:Y:S01]  /*05a0*/  IMAD R37, R121, 0xe, RZ ;  /* 0x0000000e79257824 */ /* 0x000fe200078e02ff */
[-C--:B------:R-:W-:Y:S01]  /*05b0*/  IADD3 R4, P0, PT, R17, R122.reuse, RZ ;  /* 0x0000007a11047210 */ /* 0x080fe20007f1e0ff */
[----:B------:R-:W-:Y:S01]  /*05c0*/  IMAD R10, R121, 0x70, RZ ;  /* 0x00000070790a7824 */ /* 0x000fe200078e02ff */
[----:B------:R-:W-:Y:S01]  /*05d0*/  LEA.HI.X.SX32 R19, R19, R123, 0x1, P3 ;  /* 0x0000007b13137211 */ /* 0x000fe200018f0eff */
[C---:B------:R-:W-:Y:S01]  /*05e0*/  IMAD R22, R121.reuse, 0x7e, RZ ;  /* 0x0000007e79167824 */ /* 0x040fe200078e02ff */
[----:B------:R-:W-:Y:S01]  /*05f0*/  LEA R7, R121, R121, 0x1 ;  /* 0x0000007979077211 */ /* 0x000fe200078e08ff */
[----:B------:R-:W-:Y:S01]  /*0600*/  BAR.SYNC.DEFER_BLOCKING 0x0 ;  /* 0x0000000000007b1d */ /* 0x000fe20000010000 */
[----:B------:R-:W-:-:S02]  /*0610*/  IADD3 R24, P3, PT, R11, R122, RZ ;  /* 0x0000007a0b187210 */ /* 0x000fc40007f7e0ff */
[C---:B------:R-:W-:Y:S01]  /*0620*/  SHF.L.U32 R47, R121.reuse, 0x1, RZ ;  /* 0x00000001792f7819 */ /* 0x040fe200000006ff */
[----:B------:R-:W-:Y:S01]  /*0630*/  IMAD R23, R121, 0x7, RZ ;  /* 0x0000000779177824 */ /* 0x000fe200078e02ff */
[-C--:B------:R-:W-:Y:S01]  /*0640*/  IADD3 R6, P4, PT, R27, R122.reuse, RZ ;  /* 0x0000007a1b067210 */ /* 0x080fe20007f9e0ff */
[----:B------:R-:W-:Y:S01]  /*0650*/  IMAD R61, R121, 0x12, RZ ;  /* 0x00000012793d7824 */ /* 0x000fe200078e02ff */
[-C--:B------:R-:W-:Y:S01]  /*0660*/  LEA.HI.X.SX32 R15, R15, R123.reuse, 0x1, P1 ;  /* 0x0000007b0f0f7211 */ /* 0x080fe200008f0eff */
[----:B------:R-:W-:Y:S01]  /*0670*/  IMAD R67, R121, 0x16, RZ ;  /* 0x0000001679437824 */ /* 0x000fe200078e02ff */
[-C--:B------:R-:W-:Y:S01]  /*0680*/  LEA.HI.X.SX32 R17, R5, R123.reuse, 0x1, P6 ;  /* 0x0000007b05117211 */ /* 0x080fe200030f0eff */
        /* <DEDUP_REMOVED lines=9> */
[-C--:B------:R-:W-:Y:S01]  /*0720*/  IADD3 R28, P0, PT, R31, R122.reuse, RZ ;  /* 0x0000007a1f1c7210 */ /* 0x080fe20007f1e0ff */
[----:B------:R-:W-:Y:S01]  /*0730*/  IMAD R41, R121, 0x22, RZ ;  /* 0x0000002279297824 */ /* 0x000fe200078e02ff */
[-C--:B------:R-:W-:Y:S01]  /*0740*/  LEA.HI.X.SX32 R7, R35, R123.reuse, 0x1, P4 ;  /* 0x0000007b23077211 */ /* 0x080fe200020f0eff */
        /* <DEDUP_REMOVED lines=12> */
[----:B---3--:R-:W-:Y:S01]  /*0810*/  ULEA UR9, UR6, UR9, 0x18 ;  /* 0x0000000906097291 */ /* 0x008fe2000f8ec0ff */
[-C--:B------:R-:W-:Y:S01]  /*0820*/  IADD3 R10, P2, PT, R10, R122.reuse, RZ ;  /* 0x0000007a0a0a7210 */ /* 0x080fe20007f5e0ff */
[----:B------:R-:W-:Y:S01]  /*0830*/  IMAD R65, R121, 0x15, RZ ;  /* 0x0000001579417824 */ /* 0x000fe200078e02ff */
[-C--:B------:R-:W-:Y:S01]  /*0840*/  IADD3 R34, P0, PT, R37, R122.reuse, RZ ;  /* 0x0000007a25227210 */ /* 0x080fe20007f1e0ff */
[----:B------:R-:W-:Y:S01]  /*0850*/  IMAD R69, R121, 0x17, RZ ;  /* 0x0000001779457824 */ /* 0x000fe200078e02ff */
[----:B------:R-:W-:Y:S01]  /*0860*/  LEA.HI.X.SX32 R39, R39, R123, 0x1, P4 ;  /* 0x0000007b27277211 */ /* 0x000fe200020f0eff */
[C---:B------:R-:W-:Y:S01]  /*0870*/  IMAD R109, R121.reuse, 0x32, RZ ;  /* 0x00000032796d7824 */ /* 0x040fe200078e02ff */
[C---:B------:R-:W-:Y:S01]  /*0880*/  LEA R48, R121.reuse, -R121, 0x6 ;  /* 0x8000007979307211 */ /* 0x040fe200078e30ff */
[C---:B------:R-:W-:Y:S01]  /*0890*/  IMAD R113, R121.reuse, 0x34, RZ ;  /* 0x0000003479717824 */ /* 0x040fe200078e02ff */
[-C--:B------:R-:W-:Y:S01]  /*08a0*/  IADD3 R22, P6, PT, R22, R122.reuse, RZ ;  /* 0x0000007a16167210 */ /* 0x080fe20007fde0ff */
[----:B------:R-:W-:Y:S01]  /*08b0*/  IMAD R117, R121, 0x36, RZ ;  /* 0x0000003679757824 */ /* 0x000fe200078e02ff */
[-C--:B------:R-:W-:Y:S01]  /*08c0*/  IADD3 R44, P4, PT, R47, R122.reuse, RZ ;  /* 0x0000007a2f2c7210 */ /* 0x080fe20007f9e0ff */
[----:B------:R-:W-:Y:S01]  /*08d0*/  IMAD R71, R121, 0x19, RZ ;  /* 0x0000001979477824 */ /* 0x000fe200078e02ff */
[-C--:B------:R-:W-:Y:S01]  /*08e0*/  LEA.HI.X.SX32 R27, R11, R123.reuse, 0x1, P1 ;  /* 0x0000007b0b1b7211 */ /* 0x080fe200008f0eff */
[----:B------:R-:W-:Y:S01]  /*08f0*/  IMAD R77, R121, 0x1b, RZ ;  /* 0x0000001b794d7824 */ /* 0x000fe200078e02ff */
[-C--:B------:R-:W-:Y:S01]  /*0900*/  LEA.HI.X.SX32 R35, R23, R123.reuse, 0x1, P0 ;  /* 0x0000007b17237211 */ /* 0x080fe200000f0eff */
[----:B------:R-:W0:Y:S01]  /*0910*/  LDS R72, [UR9] ;  /* 0x00000009ff487984 */ /* 0x000e220008000800 */
[-C--:B------:R-:W-:Y:S01]  /*0920*/  LEA.HI.X.SX32 R11, R45, R123.reuse, 0x1, P2 ;  /* 0x0000007b2d0b7211 */ /* 0x080fe200010f0eff */
[C---:B------:R-:W-:Y:S01]  /*0930*/  IMAD R125, R121.reuse, 0x3a, RZ ;  /* 0x0000003a797d7824 */ /* 0x040fe200078e02ff */
[-C--:B------:R-:W-:Y:S01]  /*0940*/  LEA.HI.X.SX32 R23, R48, R123.reuse, 0x1, P6 ;  /* 0x0000007b30177211 */ /* 0x080fe200030f0eff */
[C---:B------:R-:W-:Y:S01]  /*0950*/  IMAD R129, R121.reuse, 0x3c, RZ ;  /* 0x0000003c79817824 */ /* 0x040fe200078e02ff */
[C---:B------:R-:W-:Y:S01]  /*0960*/  LEA.HI.X.SX32 R45, R121.reuse, R123, 0x1, P4 ;  /* 0x0000007b792d7211 */ /* 0x040fe200020f0eff */
[C---:B------:R-:W-:Y:S01]  /*0970*/  IMAD R133, R121.reuse, 0x3e, RZ ;  /* 0x0000003e79857824 */ /* 0x040fe200078e02ff */
[C---:B------:R-:W-:Y:S01]  /*0980*/  SHF.L.U32 R49, R121.reuse, 0x2, RZ ;  /* 0x0000000279317819 */ /* 0x040fe200000006ff */
[C---:B------:R-:W-:Y:S01]  /*0990*/  IMAD R32, R121.reuse, 0x42, RZ ;  /* 0x0000004279207824 */ /* 0x040fe200078e02ff */
[C---:B------:R-:W-:Y:S01]  /*09a0*/  LEA R51, R121.reuse, R121, 0x3 ;  /* 0x0000007979337211 */ /* 0x040fe200078e18ff */
[C---:B------:R-:W-:Y:S01]  /*09b0*/  IMAD R40, R121.reuse, 0x44, RZ ;  /* 0x0000004479287824 */ /* 0x040fe200078e02ff */
[CC--:B------:R-:W-:Y:S01]  /*09c0*/  LEA R46, P2, R121.reuse, R122.reuse, 0x2 ;  /* 0x0000007a792e7211 */ /* 0x0c0fe200078410ff */
[----:B------:R-:W-:Y:S01]  /*09d0*/  BAR.SYNC.DEFER_BLOCKING 0x0 ;  /* 0x0000000000007b1d */ /* 0x000fe20000010000 */
[----:B------:R-:W-:-:S02]  /*09e0*/  LEA R48, P6, R121, R122, 0x3 ;  /* 0x0000007a79307211 */ /* 0x000fc400078c18ff */
[-C--:B------:R-:W-:Y:S02]  /*09f0*/  IADD3 R50, P4, PT, R61, R122.reuse, RZ ;  /* 0x0000007a3d327210 */ /* 0x080fe40007f9e0ff */
[-C--:B------:R-:W-:Y:S01]  /*0a00*/  LEA.HI.X.SX32 R47, R47, R123.reuse, 0x1, P2 ;  /* 0x0000007b2f2f7211 */ /* 0x080fe200010f0eff */
        /* <DEDUP_REMOVED lines=9> */
[-C--:B------:R-:W-:Y:S01]  /*0aa0*/  IADD3 R56, P4, PT, R81, R122.reuse, RZ ;  /* 0x0000007a51387210 */ /* 0x080fe20007f9e0ff */
[----:B------:R-:W-:Y:S01]  /*0ab0*/  IMAD R86, R121, 0x4a, RZ ;  /* 0x0000004a79567824 */ /* 0x000fe200078e02ff */
[-C--:B------:R-:W-:Y:S01]  /*0ac0*/  LEA.HI.X.SX32 R53, R53, R123.reuse, 0x1, P2 ;  /* 0x0000007b35357211 */ /* 0x080fe200010f0eff */
[----:B------:R-:W-:Y:S01]  /*0ad0*/  IMAD R88, R121, 0x4c, RZ ;  /* 0x0000004c79587824 */ /* 0x000fe200078e02ff */
[-C--:B------:R-:W-:Y:S01]  /*0ae0*/  LEA.HI.X.SX32 R55, R55, R123.reuse, 0x1, P6 ;  /* 0x0000007b37377211 */ /* 0x080fe200030f0eff */
[----:B------:R-:W-:Y:S01]  /*0af0*/  IMAD R90, R121, 0x4e, RZ ;  /* 0x0000004e795a7824 */ /* 0x000fe200078e02ff */
[----:B------:R-:W-:Y:S01]  /*0b00*/  LEA.HI.X.SX32 R57, R57, R123, 0x1, P4 ;  /* 0x0000007b39397211 */ /* 0x000fe200020f0eff */
[C---:B------:R-:W-:Y:S01]  /*0b10*/  IMAD R92, R121.reuse, 0x52, RZ ;  /* 0x00000052795c7824 */ /* 0x040fe200078e02ff */
[C---:B------:R-:W-:Y:S01]  /*0b20*/  LEA R59, R121.reuse, R121, 0x4 ;  /* 0x00000079793b7211 */ /* 0x040fe200078e20ff */
        /* <DEDUP_REMOVED lines=37> */
[C---:B------:R-:W-:Y:S01]  /*0d80*/  LEA R83, R121.reuse, -R121, 0x5 ;  /* 0x8000007979537211 */ /* 0x040fe200078e28ff */
[C---:B------:R-:W-:Y:S01]  /*0d90*/  IMAD R147, R121.reuse, 0x6e, RZ ;  /* 0x0000006e79937824 */ /* 0x040fe200078e02ff */
[-C--:B------:R-:W-:Y:S01]  /*0da0*/  IADD3 R32, P1, PT, R32, R122.reuse, RZ ;  /* 0x0000007a20207210 */ /* 0x080fe20007f3e0ff */
[C---:B------:R-:W-:Y:S01]  /*0db0*/  IMAD R111, R121.reuse, 0x33, RZ ;  /* 0x00000033796f7824 */ /* 0x040fe200078e02ff */
[-C--:B------:R-:W-:Y:S01]  /*0dc0*/  IADD3 R40, P0, PT, R40, R122.reuse, RZ ;  /* 0x0000007a28287210 */ /* 0x080fe20007f1e0ff */
        /* <DEDUP_REMOVED lines=8> */
[C---:B------:R-:W-:Y:S01]  /*0e50*/  IMAD R141, R121.reuse, 0x76, RZ ;  /* 0x00000076798d7824 */ /* 0x040fe200078e02ff */
[-C--:B------:R-:W-:Y:S01]  /*0e60*/  IADD3 R42, P3, PT, R42, R122.reuse, RZ ;  /* 0x0000007a2a2a7210 */ /* 0x080fe20007f7e0ff */
[----:B------:R-:W-:Y:S01]  /*0e70*/  IMAD R139, R121, 0x78, RZ ;  /* 0x00000078798b7824 */ /* 0x000fe200078e02ff */
[-C--:B------:R-:W-:Y:S01]  /*0e80*/  LEA.HI.X.SX32 R79, R79, R123.reuse, 0x1, P2 ;  /* 0x0000007b4f4f7211 */ /* 0x080fe200010f0eff */
[----:B------:R-:W-:Y:S01]  /*0e90*/  IMAD R137, R121, 0x7a, RZ ;  /* 0x0000007a79897824 */ /* 0x000fe200078e02ff */
[-C--:B------:R-:W-:Y:S01]  /*0ea0*/  LEA.HI.X.SX32 R81, R81, R123.reuse, 0x1, P6 ;  /* 0x0000007b51517211 */ /* 0x080fe200030f0eff */
[----:B------:R-:W-:Y:S01]  /*0eb0*/  IMAD R135, R121, 0x7c, RZ ;  /* 0x0000007c79877824 */ /* 0x000fe200078e02ff */
[-C--:B------:R-:W-:Y:S01]  /*0ec0*/  LEA.HI.X.SX32 R83, R83, R123.reuse, 0x1, P4 ;  /* 0x0000007b53537211 */ /* 0x080fe200020f0eff */
[----:B----4-:R1:W5:Y:S01]  /*0ed0*/  LDG.E.U16 R3, desc[UR28][R122.64] ;  /* 0x0000001c7a037981 */ /* 0x010362000c1e1500 */
[-C--:B------:R-:W-:Y:S01]  /*0ee0*/  LEA.HI.X.SX32 R33, R33, R123.reuse, 0x1, P1 ;  /* 0x0000007b21217211 */ /* 0x080fe200008f0eff */
[----:B------:R-:W-:Y:S01]  /*0ef0*/  IMAD R127, R121, 0x39, RZ ;  /* 0x00000039797f7824 */ /* 0x000fe200078e02ff */
[----:B------:R-:W-:Y:S01]  /*0f00*/  LEA.HI.X.SX32 R41, R41, R123, 0x1, P0 ;  /* 0x0000007b29297211 */ /* 0x000fe200000f0eff */
[----:B------:R-:W-:Y:S01]  /*0f10*/  IMAD R131, R121, 0x3b, RZ ;  /* 0x0000003b79837824 */ /* 0x000fe200078e02ff */
[-C--:B------:R-:W-:Y:S01]  /*0f20*/  IADD3 R84, P2, PT, R84, R122.reuse, RZ ;  /* 0x0000007a54547210 */ /* 0x080fe20007f5e0ff */
[----:B------:R-:W5:Y:S01]  /*0f30*/  LDG.E.U16 R36, desc[UR28][R36.64] ;  /* 0x0000001c24247981 */ /* 0x000f62000c1e1500 */
[-C--:B------:R-:W-:Y:S01]  /*0f40*/  IADD3 R86, P6, PT, R86, R122.reuse, RZ ;  /* 0x0000007a56567210 */ /* 0x080fe20007fde0ff */
[----:B------:R-:W2:Y:S01]  /*0f50*/  LDCU UR4, c[0x0][0x3c8] ;  /* 0x00007900ff0477ac */ /* 0x000ea20008000800 */
[-C--:B------:R-:W-:Y:S01]  /*0f60*/  IADD3 R88, P4, PT, R88, R122.reuse, RZ ;  /* 0x0000007a58587210 */ /* 0x080fe20007f9e0ff */
[----:B------:R-:W5:Y:S01]  /*0f70*/  LDG.E.U16 R38, desc[UR28][R38.64] ;  /* 0x0000001c26267981 */ /* 0x000f62000c1e1500 */
[----:B------:R-:W-:-:S02]  /*0f80*/  IADD3 R90, P1, PT, R90, R122, RZ ;  /* 0x0000007a5a5a7210 */ /* 0x000fc40007f3e0ff */
[-C--:B------:R-:W-:Y:S01]  /*0f90*/  IADD3 R92, P0, PT, R92, R122.reuse, RZ ;  /* 0x0000007a5c5c7210 */ /* 0x080fe20007f1e0ff */
[----:B------:R-:W5:Y:S01]  /*0fa0*/  LDG.E.U16 R44, desc[UR28][R44.64] ;  /* 0x0000001c2c2c7981 */ /* 0x000f62000c1e1500 */
[-C--:B------:R-:W-:Y:S02]  /*0fb0*/  LEA.HI.X.SX32 R43, R43, R123.reuse, 0x1, P3 ;  /* 0x0000007b2b2b7211 */ /* 0x080fe400018f0eff */
[----:B------:R-:W-:Y:S01]  /*0fc0*/  IADD3 R94, P3, PT, R94, R122, RZ ;  /* 0x0000007a5e5e7210 */ /* 0x000fe20007f7e0ff */
[----:B------:R-:W5:Y:S01]  /*0fd0*/  LDG.E.U16 R46, desc[UR28][R46.64] ;  /* 0x0000001c2e2e7981 */ /* 0x000f62000c1e1500 */
[-C--:B------:R-:W-:Y:S02]  /*0fe0*/  LEA.HI.X.SX32 R85, R85, R123.reuse, 0x1, P2 ;  /* 0x0000007b55557211 */ /* 0x080fe400010f0eff */
[-C--:B------:R-:W-:Y:S01]  /*0ff0*/  LEA.HI.X.SX32 R87, R87, R123.reuse, 0x1, P6 ;  /* 0x0000007b57577211 */ /* 0x080fe200030f0eff */
[----:B------:R-:W5:Y:S01]  /*1000*/  LDG.E.U16 R48, desc[UR28][R48.64] ;  /* 0x0000001c30307981 */ /* 0x000f62000c1e1500 */
[----:B------:R-:W-:-:S02]  /*1010*/  LEA.HI.X.SX32 R89, R89, R123, 0x1, P4 ;  /* 0x0000007b59597211 */ /* 0x000fc400020f0eff */
[-C--:B------:R-:W-:Y:S01]  /*1020*/  LEA.HI.X.SX32 R91, R91, R123.reuse, 0x1, P1 ;  /* 0x0000007b5b5b7211 */ /* 0x080fe200008f0eff */
[----:B------:R-:W5:Y:S01]  /*1030*/  LDG.E.U16 R50, desc[UR28][R50.64] ;  /* 0x0000001c32327981 */ /* 0x000f62000c1e1500 */
[----:B------:R-:W-:Y:S02]  /*1040*/  LEA.HI.X.SX32 R93, R93, R123, 0x1, P0 ;  /* 0x0000007b5d5d7211 */ /* 0x000fe400000f0eff */
[-C--:B------:R-:W-:Y:S01]  /*1050*/  IADD3 R96, P2, PT, R96, R122.reuse, RZ ;  /* 0x0000007a60607210 */ /* 0x080fe20007f5e0ff */
[----:B------:R-:W5:Y:S01]  /*1060*/  LDG.E.U16 R52, desc[UR28][R52.64] ;  /* 0x0000001c34347981 */ /* 0x000f62000c1e1500 */
[-C--:B------:R-:W-:Y:S02]  /*1070*/  IADD3 R98, P6, PT, R98, R122.reuse, RZ ;  /* 0x0000007a62627210 */ /* 0x080fe40007fde0ff */
        /* <DEDUP_REMOVED lines=42> */
[----:B-1----:R-:W-:Y:S01]  /*1320*/  IADD3 R122, P3, PT, R135, R122, RZ ;  /* 0x0000007a877a7210 */ /* 0x002fe20007f7e0ff */
[----:B------:R-:W-:Y:S01]  /*1330*/  IMAD R135, R121, 0x3d, RZ ;  /* 0x0000003d79877824 */ /* 0x000fe200078e02ff */
[-C--:B------:R-:W-:Y:S01]  /*1340*/  LEA.HI.X.SX32 R121, R127, R123.reuse, 0x1, P2 ;  /* 0x0000007b7f797211 */ /* 0x080fe200010f0eff */
[----:B------:R-:W5:Y:S01]  /*1350*/  LDG.E.U16 R88, desc[UR28][R88.64] ;  /* 0x0000001c58587981 */ /* 0x000f62000c1e1500 */
[-C--:B------:R-:W-:Y:S02]  /*1360*/  LEA.HI.X.SX32 R127, R131, R123.reuse, 0x1, P4 ;  /* 0x0000007b837f7211 */ /* 0x080fe400020f0eff */
[-C--:B------:R-:W-:Y:S01]  /*1370*/  LEA.HI.X.SX32 R125, R125, R123.reuse, 0x1, P6 ;  /* 0x0000007b7d7d7211 */ /* 0x080fe200030f0eff */
[----:B------:R-:W5:Y:S01]  /*1380*/  LDG.E.U16 R90, desc[UR28][R90.64] ;  /* 0x0000001c5a5a7981 */ /* 0x000f62000c1e1500 */
[----:B------:R-:W-:-:S02]  /*1390*/  LEA.HI.X.SX32 R129, R129, R123, 0x1, P1 ;  /* 0x0000007b81817211 */ /* 0x000fc400008f0eff */
[-C--:B------:R-:W-:Y:S01]  /*13a0*/  LEA.HI.X.SX32 R131, R135, R123.reuse, 0x1, P0 ;  /* 0x0000007b87837211 */ /* 0x080fe200000f0eff */
[----:B------:R-:W5:Y:S01]  /*13b0*/  LDG.E.U16 R92, desc[UR28][R92.64] ;  /* 0x0000001c5c5c7981 */ /* 0x000f62000c1e1500 */
[----:B------:R-:W-:-:S03]  /*13c0*/  LEA.HI.X.SX32 R123, R133, R123, 0x1, P3 ;  /* 0x0000007b857b7211 */ /* 0x000fc600018f0eff */
[----:B------:R-:W5:Y:S04]  /*13d0*/  LDG.E.U16 R110, desc[UR28][R110.64] ;  /* 0x0000001c6e6e7981 */ /* 0x000f68000c1e1500 */
        /* <DEDUP_REMOVED lines=13> */
[----:B------:R1:W5:Y:S04]  /*14b0*/  LDG.E.U16 R5, desc[UR28][R70.64] ;  /* 0x0000001c46057981 */ /* 0x000368000c1e1500 */
[----:B------:R3:W5:Y:S04]  /*14c0*/  LDG.E.U16 R7, desc[UR28][R32.64] ;  /* 0x0000001c20077981 */ /* 0x000768000c1e1500 */
[----:B------:R4:W5:Y:S01]  /*14d0*/  LDG.E.U16 R10, desc[UR28][R10.64] ;  /* 0x0000001c0a0a7981 */ /* 0x000962000c1e1500 */
[----:B-1----:R-:W1:Y:S01]  /*14e0*/  LDC.64 R70, c[0x0][0x3c0] ;  /* 0x0000f000ff467b82 */ /* 0x002e620000000a00 */
[----:B------:R-:W-:-:S02]  /*14f0*/  SHF.R.U32.HI R42, RZ, 0x6, R2 ;  /* 0x00000006ff2a7819 */ /* 0x000fc40000011602 */
[----:B------:R2:W5:Y:S04]  /*1500*/  LDG.E.U16 R12, desc[UR28][R12.64] ;  /* 0x0000001c0c0c7981 */ /* 0x000568000c1e1500 */
[----:B------:R0:W5:Y:S01]  /*1510*/  LDG.E.U16 R85, desc[UR28][R84.64] ;  /* 0x0000001c54557981 */ /* 0x000162000c1e1500 */
[----:B---3--:R-:W3:Y:S01]  /*1520*/  LDC.64 R32, c[0x0][0x388] ;  /* 0x0000e200ff207b82 */ /* 0x008ee20000000a00 */
[----:B------:R-:W-:Y:S02]  /*1530*/  SGXT.U32 R42, R42, 0x1 ;  /* 0x000000012a2a781a */ /* 0x000fe40000000000 */
[----:B------:R-:W5:Y:S01]  /*1540*/  LDG.E.U16 R8, desc[UR28][R8.64] ;  /* 0x0000001c08087981 */ /* 0x000f62000c1e1500 */
[----:B----4-:R-:W-:-:S03]  /*1550*/  LOP3.LUT R11, R2, 0x3f, RZ, 0xc0, !PT ;  /* 0x0000003f020b7812 */ /* 0x010fc600078ec0ff */
[----:B------:R4:W5:Y:S02]  /*1560*/  LDG.E.U16 R14, desc[UR28][R14.64] ;  /* 0x0000001c0e0e7981 */ /* 0x000964000c1e1500 */
[----:B--2---:R-:W-:Y:S02]  /*1570*/  IMAD R13, R11, UR4, RZ ;  /* 0x000000040b0d7c24 */ /* 0x004fe4000f8e02ff */
[----:B------:R2:W5:Y:S01]  /*1580*/  LDG.E.U16 R87, desc[UR28][R86.64] ;  /* 0x0000001c56577981 */ /* 0x000562000c1e1500 */
[----:B0-----:R-:W-:-:S03]  /*1590*/  R2UR UR31, R72 ;  /* 0x00000000481f72ca */ /* 0x001fc600000e0000 */
[----:B------:R-:W5:Y:S01]  /*15a0*/  LDG.E.U16 R30, desc[UR28][R30.64] ;  /* 0x0000001c1e1e7981 */ /* 0x000f62000c1e1500 */
[----:B-1----:R-:W-:Y:S02]  /*15b0*/  IMAD R42, R42, R71, RZ ;  /* 0x000000472a2a7224 */ /* 0x002fe400078e02ff */
[----:B------:R-:W-:Y:S01]  /*15c0*/  IMAD R70, R70, UR8, RZ ;  /* 0x0000000846467c24 */ /* 0x000fe2000f8e02ff */
[----:B------:R-:W5:Y:S02]  /*15d0*/  LDG.E.U16 R24, desc[UR28][R24.64] ;  /* 0x0000001c18187981 */ /* 0x000f64000c1e1500 */
[----:B------:R-:W-:Y:S02]  /*15e0*/  LEA R84, R71, R42, 0x1 ;  /* 0x0000002a47547211 */ /* 0x000fe400078e08ff */
[----:B----4-:R-:W-:Y:S01]  /*15f0*/  SHF.L.U32 R15, R13, 0x1, RZ ;  /* 0x000000010d0f7819 */ /* 0x010fe200000006ff */
[----:B------:R0:W5:Y:S01]  /*1600*/  LDG.E.U16 R31, desc[UR28][R108.64] ;  /* 0x0000001c6c1f7981 */ /* 0x000162000c1e1500 */
[----:B------:R-:W-:-:S02]  /*1610*/  SHF.L.U32 R9, R70, 0x1, RZ ;  /* 0x0000000146097819 */ /* 0x000fc400000006ff */
[----:B--2---:R-:W-:Y:S01]  /*1620*/  LEA R86, R71, R84, 0x1 ;  /* 0x0000005447567211 */ /* 0x004fe200078e08ff */
[----:B------:R-:W-:Y:S01]  /*1630*/  IMAD.HI R13, R13, 0x2, RZ ;  /* 0x000000020d0d7827 */ /* 0x000fe200078e02ff */
[----:B---3--:R-:W-:Y:S01]  /*1640*/  IADD3 R15, P0, P1, R15, R32, R9 ;  /* 0x000000200f0f7210 */ /* 0x008fe2000791e009 */
[----:B------:R-:W5:Y:S02]  /*1650*/  LDG.E.U16 R26, desc[UR28][R26.64] ;  /* 0x0000001c1a1a7981 */ /* 0x000f64000c1e1500 */
[----:B------:R-:W-:Y:S01]  /*1660*/  IMAD.HI R70, R70, 0x2, RZ ;  /* 0x0000000246467827 */ /* 0x000fe200078e02ff */
[----:B------:R-:W-:Y:S01]  /*1670*/  LEA R32, R71, R86, 0x1 ;  /* 0x0000005647207211 */ /* 0x000fe200078e08ff */
[----:B------:R-:W5:Y:S03]  /*1680*/  LDG.E.U16 R28, desc[UR28][R28.64] ;  /* 0x0000001c1c1c7981 */ /* 0x000f66000c1e1500 */
[----:B------:R-:W-:Y:S01]  /*1690*/  IADD3.X R13, PT, PT, R13, R33, R70, P0, P1 ;  /* 0x000000210d0d7210 */ /* 0x000fe200007e2446 */
[----:B------:R1:W5:Y:S01]  /*16a0*/  LDG.E.U16 R25, desc[UR28][R102.64] ;  /* 0x0000001c66197981 */ /* 0x000362000c1e1500 */
[----:B------:R-:W-:-:S02]  /*16b0*/  LEA R70, R71, R32, 0x1 ;  /* 0x0000002047467211 */ /* 0x000fc400078e08ff */
[C---:B0-----:R-:W-:Y:S01]  /*16c0*/  LEA R108, P0, R42.reuse, R15, 0x1 ;  /* 0x0000000f2a6c7211 */ /* 0x041fe200078008ff */
[----:B------:R0:W5:Y:S01]  /*16d0*/  LDG.E.U16 R27, desc[UR28][R104.64] ;  /* 0x0000001c681b7981 */ /* 0x000162000c1e1500 */
[C---:B------:R-:W-:Y:S02]  /*16e0*/  LEA R72, R71.reuse, R70, 0x1 ;  /* 0x0000004647487211 */ /* 0x040fe400078e08ff */
[----:B------:R-:W-:Y:S01]  /*16f0*/  LEA.HI.X.SX32 R109, R42, R13, 0x1, P0 ;  /* 0x0000000d2a6d7211 */ /* 0x000fe200000f0eff */
[----:B------:R2:W5:Y:S01]  /*1700*/  LDG.E.U16 R29, desc[UR28][R106.64] ;  /* 0x0000001c6a1d7981 */ /* 0x000562000c1e1500 */
[----:B------:R-:W-:Y:S02]  /*1710*/  LEA R42, R71, R72, 0x1 ;  /* 0x00000048472a7211 */ /* 0x000fe400078e08ff */
[----:B------:R-:W-:Y:S01]  /*1720*/  SHF.L.U32 R132, R11, 0x1, RZ ;  /* 0x000000010b847819 */ /* 0x000fe200000006ff */
[----:B------:R3:W5:Y:S01]  /*1730*/  LDG.E.U16 R34, desc[UR28][R34.64] ;  /* 0x0000001c22227981 */ /* 0x000762000c1e1500 */
[----:B-1----:R-:W-:-:S02]  /*1740*/  LEA R102, P2, R32, R15, 0x1 ;  /* 0x0000000f20667211 */ /* 0x002fc400078408ff */
[-C--:B0-----:R-:W-:Y:S01]  /*1750*/  LEA R104, P0, R86, R15.reuse, 0x1 ;  /* 0x0000000f56687211 */ /* 0x081fe200078008ff */
[----:B------:R-:W5:Y:S01]  /*1760*/  LDG.E.U16 R16, desc[UR28][R16.64] ;  /* 0x0000001c10107981 */ /* 0x000f62000c1e1500 */
[----:B------:R-:W-:Y:S02]  /*1770*/  LEA R11, R71, R42, 0x1 ;  /* 0x0000002a470b7211 */ /* 0x000fe400078e08ff */
[----:B--2---:R-:W-:Y:S01]  /*1780*/  LEA R106, P1, R84, R15, 0x1 ;  /* 0x0000000f546a7211 */ /* 0x004fe200078208ff */
[----:B------:R-:W5:Y:S01]  /*1790*/  LDG.E.U16 R18, desc[UR28][R18.64] ;  /* 0x0000001c12127981 */ /* 0x000f62000c1e1500 */
[----:B---3--:R-:W-:-:S03]  /*17a0*/  SHF.R.U32.HI R35, RZ, 0x5, R2 ;  /* 0x00000005ff237819 */ /* 0x008fc60000011602 */
[----:B------:R-:W5:Y:S01]  /*17b0*/  LDG.E.U16 R20, desc[UR28][R20.64] ;  /* 0x0000001c14147981 */ /* 0x000f62000c1e1500 */
[-C--:B------:R-:W-:Y:S02]  /*17c0*/  LEA.HI.X.SX32 R107, R84, R13.reuse, 0x1, P1 ;  /* 0x0000000d546b7211 */ /* 0x080fe400008f0eff */
[-C--:B------:R-:W-:Y:S01]  /*17d0*/  LEA.HI.X.SX32 R105, R86, R13.reuse, 0x1, P0 ;  /* 0x0000000d56697211 */ /* 0x080fe200000f0eff */
[----:B------:R-:W5:Y:S01]  /*17e0*/  LDG.E.U16 R22, desc[UR28][R22.64] ;  /* 0x0000001c16167981 */ /* 0x000f62000c1e1500 */
[----:B------:R-:W-:Y:S02]  /*17f0*/  LEA.HI.X.SX32 R103, R32, R13, 0x1, P2 ;  /* 0x0000000d20677211 */ /* 0x000fe400010f0eff */
[----:B------:R-:W-:Y:S01]  /*1800*/  LOP3.LUT R9, R2, 0x40, RZ, 0xc0, !PT ;  /* 0x0000004002097812 */ /* 0x000fe200078ec0ff */
[----:B------:R0:W5:Y:S01]  /*1810*/  LDG.E.U16 R17, desc[UR28][R94.64] ;  /* 0x0000001c5e117981 */ /* 0x000162000c1e1500 */
[----:B------:R-:W-:-:S03]  /*1820*/  R2UR UR19, R35 ;  /* 0x00000000231372ca */ /* 0x000fc600000e0000 */
[----:B------:R1:W5:Y:S04]  /*1830*/  LDG.E.U16 R19, desc[UR28][R96.64] ;  /* 0x0000001c60137981 */ /* 0x000368000c1e1500 */
[----:B------:R2:W5:Y:S01]  /*1840*/  LDG.E.U16 R21, desc[UR28][R98.64] ;  /* 0x0000001c62157981 */ /* 0x000562000c1e1500 */
[----:B0-----:R-:W-:-:S03]  /*1850*/  LEA R94, P3, R11, R15, 0x1 ;  /* 0x0000000f0b5e7211 */ /* 0x001fc600078608ff */
[----:B------:R0:W5:Y:S01]  /*1860*/  LDG.E.U16 R23, desc[UR28][R100.64] ;  /* 0x0000001c64177981 */ /* 0x000162000c1e1500 */
[-C--:B-1----:R-:W-:Y:S02]  /*1870*/  LEA R96, P2, R42, R15.reuse, 0x1 ;  /* 0x0000000f2a607211 */ /* 0x082fe400078408ff */
[-C--:B--2---:R-:W-:Y:S02]  /*1880*/  LEA R98, P1, R72, R15.reuse, 0x1 ;  /* 0x0000000f48627211 */ /* 0x084fe400078208ff */
[----:B0-----:R-:W-:Y:S02]  /*1890*/  LEA R100, P0, R70, R15, 0x1 ;  /* 0x0000000f46647211 */ /* 0x001fe400078008ff */
[-C--:B------:R-:W-:Y:S02]  /*18a0*/  LEA.HI.X.SX32 R99, R72, R13.reuse, 0x1, P1 ;  /* 0x0000000d48637211 */ /* 0x080fe400008f0eff */
[-C--:B------:R-:W-:Y:S02]  /*18b0*/  LEA.HI.X.SX32 R101, R70, R13.reuse, 0x1, P0 ;  /* 0x0000000d46657211 */ /* 0x080fe400000f0eff */
[----:B------:R-:W-:-:S02]  /*18c0*/  LEA.HI.X.SX32 R97, R42, R13, 0x1, P2 ;  /* 0x0000000d2a617211 */ /* 0x000fc400010f0eff */
[----:B------:R-:W-:Y:S02]  /*18d0*/  LEA.HI.X.SX32 R95, R11, R13, 0x1, P3 ;  /* 0x0000000d0b5f7211 */ /* 0x000fe400018f0eff */
[----:B------:R-:W-:Y:S01]  /*18e0*/  LEA R9, R9, R132, 0x7 ;  /* 0x0000008409097211 */ /* 0x000fe200078e38ff */
[----:B------:R-:W-:Y:S06]  /*18f0*/  @P5 BRA `(.L_x_5) ;  /* 0x0000000000185947 */ /* 0x000fec0003800000 */
[----:B------:R-:W-:Y:S01]  /*1900*/  ELECT P0, URZ, PT ;  /* 0x0000000000ff782f */ /* 0x000fe20003800000 */
[----:B------:R-:W-:Y:S01]  /*1910*/  HFMA2 R11, -RZ, RZ, 0, 5.9604644775390625e-08 ;  /* 0x00000001ff0b7431 */ /* 0x000fe200000001ff */
[----:B------:R-:W-:Y:S01]  /*1920*/  UMOV UR4, 0x40 ;  /* 0x0000004000047882 */ /* 0x000fe20000000000 */
[----:B------:R-:W-:Y:S01]  /*1930*/  UVIRTCOUNT.DEALLOC.SMPOOL 0x80 ;  /* 0x000000800000784c */ /* 0x000fe20000000000 */
[----:B------:R-:W-:-:S09]  /*1940*/  ULEA UR4, UR6, UR4, 0x18 ;  /* 0x0000000406047291 */ /* 0x000fd2000f8ec0ff */
[----:B------:R0:W-:Y:S03]  /*1950*/  @P0 STS.U8 [UR4], R11 ;  /* 0x0000000bff000988 */ /* 0x0001e60008000004 */
.L_x_5:
[----:B------:R-:W-:Y:S01]  /*1960*/  USHF.L.U32 UR4, UR19, 0x15, URZ ;  /* 0x0000001513047899 */ /* 0x000fe200080006ff */
[C---:B0-----:R-:W-:Y:S01]  /*1970*/  LOP3.LUT R11, R9.reuse, 0x10, RZ, 0x3c, !PT ;  /* 0x00000010090b7812 */ /* 0x041fe200078e3cff */
[----:B-----5:R0:W-:Y:S01]  /*1980*/  STS.U16 [R9+UR9], R3 ;  /* 0x0000000309007988 */ /* 0x0201e20008000409 */
[----:B------:R-:W-:Y:S01]  /*1990*/  LOP3.LUT R13, R9, 0x20, RZ, 0x3c, !PT ;  /* 0x00000020090d7812 */ /* 0x000fe200078e3cff */
[----:B------:R-:W-:Y:S01]  /*19a0*/  ULOP3.LUT UR4, UR4, 0x600000, URZ, 0xc0, !UPT ;  /* 0x0060000004047892 */ /* 0x000fe2000f8ec0ff */
[----:B------:R-:W-:Y:S01]  /*19b0*/  LOP3.LUT P6, RZ, R2, 0x7f, RZ, 0xc0, !PT ;  /* 0x0000007f02ff7812 */ /* 0x000fe200078cc0ff */
[----:B------:R1:W-:Y:S01]  /*19c0*/  STS.U16 [R9+UR9+0x400], R8 ;  /* 0x0004000809007988 */ /* 0x0003e20008000409 */
[----:B------:R-:W-:Y:S01]  /*19d0*/  UMOV UR11, 0x1 ;  /* 0x00000001000b7882 */ /* 0x000fe20000000000 */
[----:B------:R-:W-:Y:S01]  /*19e0*/  UIADD3 UR10, UPT, UPT, UR31, UR4, URZ ;  /* 0x000000041f0a7290 */ /* 0x000fe2000fffe0ff */
[----:B------:R-:W-:Y:S01]  /*19f0*/  IADD3 R70, PT, PT, R73, 0x80, RZ ;  /* 0x0000008049467810 */ /* 0x000fe20007ffe0ff */
[----:B------:R2:W-:Y:S01]  /*1a00*/  STS.U16 [R9+UR9+0x800], R12 ;  /* 0x0008000c09007988 */ /* 0x0005e20008000409 */
[----:B------:R-:W-:Y:S01]  /*1a10*/  PRMT R15, RZ, 0x7610, R15 ;  /* 0x00007610ff0f7816 */ /* 0x000fe2000000000f */
[----:B------:R-:W3:Y:S01]  /*1a20*/  LDCU.64 UR6, c[0x0][0x3d0] ;  /* 0x00007a00ff0677ac */ /* 0x000ee20008000a00 */
[----:B0-----:R-:W-:Y:S01]  /*1a30*/  LOP3.LUT R3, R9, 0x30, RZ, 0x3c, !PT ;  /* 0x0000003009037812 */ /* 0x001fe200078e3cff */
[----:B------:R0:W-:Y:S01]  /*1a40*/  STS.U16 [R9+UR9+0x1000], R14 ;  /* 0x0010000e09007988 */ /* 0x0001e20008000409 */
[----:B------:R-:W-:-:S02]  /*1a50*/  ISETP.GT.AND P0, PT, R70, RZ, PT ;  /* 0x000000ff4600720c */ /* 0x000fc40003f04270 */
[----:B-1----:R-:W-:Y:S01]  /*1a60*/  PRMT R8, RZ, 0x7610, R8 ;  /* 0x00007610ff087816 */ /* 0x002fe20000000008 */
[----:B------:R-:W-:Y:S01]  /*1a70*/  STS.U16 [R9+UR9+0x1400], R4 ;  /* 0x0014000409007988 */ /* 0x000fe20008000409 */
[----:B------:R-:W-:Y:S01]  /*1a80*/  VOTEU.ALL UP0, P6 ;  /* 0x0000000000ff7886 */ /* 0x000fe20003000000 */
[----:B------:R-:W-:Y:S01]  /*1a90*/  VOTEU.ALL UP1, P6 ;  /* 0x0000000000ff7886 */ /* 0x000fe20003020000 */
[----:B--2---:R-:W-:Y:S01]  /*1aa0*/  PRMT R12, RZ, 0x7610, R12 ;  /* 0x00007610ff0c7816 */ /* 0x004fe2000000000c */
[----:B------:R-:W-:Y:S02]  /*1ab0*/  STS.U16 [R9+UR9+0xc00], R30 ;  /* 0x000c001e09007988 */ /* 0x000fe40008000409 */
[----:B------:R-:W-:-:S04]  /*1ac0*/  @!UP0 UIADD3 UR4, UPT, UPT, -UR11, 0x100000, URZ ;  /* 0x001000000b048890 */ /* 0x000fc8000fffe1ff */
[----:B------:R-:W-:Y:S02]  /*1ad0*/  @!UP0 USHF.L.U32 UR5, UR4, 0xb, URZ ;  /* 0x0000000b04058899 */ /* 0x000fe400080006ff */
[----:B------:R-:W-:Y:S01]  /*1ae0*/  @!UP0 USHF.L.U32 UR4, UR4, 0x1, URZ ;  /* 0x0000000104048899 */ /* 0x000fe200080006ff */
[----:B------:R-:W-:Y:S01]  /*1af0*/  STS.U16 [R9+UR9+0x1800], R6 ;  /* 0x0018000609007988 */ /* 0x000fe20008000409 */
[----:B0-----:R-:W-:-:S03]  /*1b00*/  PRMT R14, RZ, 0x7610, R14 ;  /* 0x00007610ff0e7816 */ /* 0x001fc6000000000e */
[----:B------:R0:W-:Y:S04]  /*1b10*/  STS.U16 [R9+UR9+0x1c00], R10 ;  /* 0x001c000a09007988 */ /* 0x0001e80008000409 */
[----:B------:R-:W-:Y:S04]  /*1b20*/  STS.U16 [R11+UR9+0x80], R44 ;  /* 0x0000802c0b007988 */ /* 0x000fe80008000409 */
[----:B------:R-:W-:Y:S01]  /*1b30*/  STS.U16 [R11+UR9+0x480], R50 ;  /* 0x000480320b007988 */ /* 0x000fe20008000409 */
[----:B0-----:R-:W-:-:S03]  /*1b40*/  PRMT R10, RZ, 0x7610, R10 ;  /* 0x00007610ff0a7816 */ /* 0x001fc6000000000a */
[----:B------:R-:W-:Y:S04]  /*1b50*/  STS.U16 [R11+UR9+0x880], R58 ;  /* 0x0008803a0b007988 */ /* 0x000fe80008000409 */
[----:B------:R0:W-:Y:S04]  /*1b60*/  STS.U16 [R11+UR9+0xc80], R5 ;  /* 0x000c80050b007988 */ /* 0x0001e80008000409 */
[----:B------:R1:W-:Y:S04]  /*1b70*/  STS.U16 [R11+UR9+0x1080], R7 ;  /* 0x001080070b007988 */ /* 0x0003e80008000409 */
[----:B------:R-:W-:Y:S01]  /*1b80*/  STS.U16 [R11+UR9+0x1480], R92 ;  /* 0x0014805c0b007988 */ /* 0x000fe20008000409 */
[----:B0-----:R-:W-:-:S03]  /*1b90*/  LOP3.LUT R5, R9, 0x40, RZ, 0x3c, !PT ;  /* 0x0000004009057812 */ /* 0x001fc600078e3cff */
[----:B------:R-:W-:Y:S01]  /*1ba0*/  STS.U16 [R11+UR9+0x1880], R29 ;  /* 0x0018801d0b007988 */ /* 0x000fe20008000409 */
[----:B-1----:R-:W-:-:S03]  /*1bb0*/  LOP3.LUT R7, R9, 0x50, RZ, 0x3c, !PT ;  /* 0x0000005009077812 */ /* 0x002fc600078e3cff */
[----:B------:R0:W-:Y:S04]  /*1bc0*/  STS.U16 [R11+UR9+0x1c80], R120 ;  /* 0x001c80780b007988 */ /* 0x0001e80008000409 */
[----:B------:R-:W-:Y:S04]  /*1bd0*/  STS.U16 [R13+UR9+0x100], R46 ;  /* 0x0001002e0d007988 */ /* 0x000fe80008000409 */
[----:B------:R-:W-:Y:S01]  /*1be0*/  STS.U16 [R13+UR9+0x500], R18 ;  /* 0x000500120d007988 */ /* 0x000fe20008000409 */
[----:B0-----:R-:W-:-:S03]  /*1bf0*/  PRMT R11, RZ, 0x7610, R11 ;  /* 0x00007610ff0b7816 */ /* 0x001fc6000000000b */
[----:B------:R-:W-:Y:S04]  /*1c00*/  STS.U16 [R13+UR9+0x900], R60 ;  /* 0x0009003c0d007988 */ /* 0x000fe80008000409 */
[----:B------:R-:W-:Y:S04]  /*1c10*/  STS.U16 [R13+UR9+0xd00], R74 ;  /* 0x000d004a0d007988 */ /* 0x000fe80008000409 */
[----:B------:R-:W-:Y:S04]  /*1c20*/  STS.U16 [R13+UR9+0x1100], R40 ;  /* 0x001100280d007988 */ /* 0x000fe80008000409 */
[----:B------:R0:W-:Y:S04]  /*1c30*/  STS.U16 [R13+UR9+0x1500], R17 ;  /* 0x001500110d007988 */ /* 0x0001e80008000409 */
[----:B------:R-:W-:Y:S04]  /*1c40*/  STS.U16 [R13+UR9+0x1900], R31 ;  /* 0x0019001f0d007988 */ /* 0x000fe80008000409 */
[----:B------:R1:W-:Y:S01]  /*1c50*/  STS.U16 [R13+UR9+0x1d00], R124 ;  /* 0x001d007c0d007988 */ /* 0x0003e20008000409 */
[----:B0-----:R-:W0:Y:S03]  /*1c60*/  LDC R17, c[0x0][0x3d8] ;  /* 0x0000f600ff117b82 */ /* 0x001e260000000800 */
[----:B------:R-:W-:Y:S04]  /*1c70*/  STS.U16 [R3+UR9+0x180], R24 ;  /* 0x0001801803007988 */ /* 0x000fe80008000409 */
[----:B------:R-:W-:Y:S01]  /*1c80*/  STS.U16 [R3+UR9+0x580], R52 ;  /* 0x0005803403007988 */ /* 0x000fe20008000409 */
[----:B-1----:R-:W-:-:S03]  /*1c90*/  PRMT R13, RZ, 0x7610, R13 ;  /* 0x00007610ff0d7816 */ /* 0x002fc6000000000d */
[----:B------:R-:W-:Y:S04]  /*1ca0*/  STS.U16 [R3+UR9+0x980], R62 ;  /* 0x0009803e03007988 */ /* 0x000fe80008000409 */
[----:B------:R-:W-:Y:S04]  /*1cb0*/  STS.U16 [R3+UR9+0xd80], R76 ;  /* 0x000d804c03007988 */ /* 0x000fe80008000409 */
[----:B------:R-:W-:Y:S04]  /*1cc0*/  STS.U16 [R3+UR9+0x1180], R43 ;  /* 0x0011802b03007988 */ /* 0x000fe80008000409 */
[----:B------:R-:W-:Y:S04]  /*1cd0*/  STS.U16 [R3+UR9+0x1580], R19 ;  /* 0x0015801303007988 */ /* 0x000fe80008000409 */
[----:B------:R-:W-:Y:S04]  /*1ce0*/  STS.U16 [R3+UR9+0x1980], R110 ;  /* 0x0019806e03007988 */ /* 0x000fe80008000409 */
[----:B------:R1:W-:Y:S04]  /*1cf0*/  STS.U16 [R3+UR9+0x1d80], R126 ;  /* 0x001d807e03007988 */ /* 0x0003e80008000409 */
[----:B------:R-:W-:Y:S04]  /*1d00*/  STS.U16 [R5+UR9+0x200], R48 ;  /* 0x0002003005007988 */ /* 0x000fe80008000409 */
[----:B------:R-:W-:Y:S01]  /*1d10*/  STS.U16 [R5+UR9+0x600], R28 ;  /* 0x0006001c05007988 */ /* 0x000fe20008000409 */
[----:B-1----:R-:W-:-:S02]  /*1d20*/  LOP3.LUT R3, R9, 0x60, RZ, 0x3c, !PT ;  /* 0x0000006009037812 */ /* 0x002fc400078e3cff */
[----:B------:R-:W-:Y:S01]  /*1d30*/  LOP3.LUT R9, R9, 0x70, RZ, 0x3c, !PT ;  /* 0x0000007009097812 */ /* 0x000fe200078e3cff */
[----:B------:R-:W-:Y:S04]  /*1d40*/  STS.U16 [R5+UR9+0xa00], R20 ;  /* 0x000a001405007988 */ /* 0x000fe80008000409 */
        /* <DEDUP_REMOVED lines=19> */
[----:B-1----:R-:W1:Y:S03]  /*1e80*/  LDC.64 R80, c[0x0][0x390] ;  /* 0x0000e400ff507b82 */ /* 0x002e660000000a00 */
        /* <DEDUP_REMOVED lines=9> */
[----:B------:R2:W-:Y:S01]  /*1f20*/  STS.U16 [R9+UR9+0x1f80], R22 ;  /* 0x001f801609007988 */ /* 0x0005e20008000409 */
[----:B------:R-:W-:Y:S01]  /*1f30*/  STTM.x64 tmem[UR10], RZ ;  /* 0x000000ff000079ed */ /* 0x000fe2000834000a */
[----:B------:R-:W4:Y:S02]  /*1f40*/  FENCE.VIEW.ASYNC.T ;  /* 0x00000000000073c6 */ /* 0x000f240000000200 */
[----:B----4-:R-:W-:Y:S01]  /*1f50*/  BAR.SYNC.DEFER_BLOCKING 0x0 ;  /* 0x0000000000007b1d */ /* 0x010fe20000010000 */
[----:B--2---:R-:W-:-:S05]  /*1f60*/  PRMT R9, RZ, 0x7610, R9 ;  /* 0x00007610ff097816 */ /* 0x004fca0000000009 */
[----:B------:R-:W2:Y:S02]  /*1f70*/  FENCE.VIEW.ASYNC.S ;  /* 0x00000000000073c6 */ /* 0x000ea40000000000 */
[----:B--2---:R2:W4:Y:S02]  /*1f80*/  @!UP1 SYNCS.EXCH.64 URZ, [UR9+0x5800], UR4 ;  /* 0x0058000409ff95b2 */ /* 0x0045240008000100 */
[----:B----4-:R-:W-:Y:S06]  /*1f90*/  BAR.SYNC.DEFER_BLOCKING 0x0 ;  /* 0x0000000000007b1d */ /* 0x010fec0000010000 */
[----:B------:R-:W4:Y:S04]  /*1fa0*/  @P0 LDG.E.U16 R8, desc[UR28][R108.64] ;  /* 0x0000001c6c080981 */ /* 0x000f28000c1e1500 */
[----:B------:R-:W4:Y:S04]  /*1fb0*/  @P0 LDG.E.U16 R12, desc[UR28][R100.64] ;  /* 0x0000001c640c0981 */ /* 0x000f28000c1e1500 */
[----:B------:R-:W4:Y:S04]  /*1fc0*/  @P0 LDG.E.U16 R11, desc[UR28][R106.64] ;  /* 0x0000001c6a0b0981 */ /* 0x000f28000c1e1500 */
[----:B------:R-:W4:Y:S04]  /*1fd0*/  @P0 LDG.E.U16 R13, desc[UR28][R98.64] ;  /* 0x0000001c620d0981 */ /* 0x000f28000c1e1500 */
[----:B------:R-:W4:Y:S04]  /*1fe0*/  @P0 LDG.E.U16 R10, desc[UR28][R104.64] ;  /* 0x0000001c680a0981 */ /* 0x000f28000c1e1500 */
[----:B------:R-:W4:Y:S04]  /*1ff0*/  @P0 LDG.E.U16 R14, desc[UR28][R96.64] ;  /* 0x0000001c600e0981 */ /* 0x000f28000c1e1500 */
[----:B------:R-:W4:Y:S04]  /*2000*/  @P0 LDG.E.U16 R9, desc[UR28][R102.64] ;  /* 0x0000001c66090981 */ /* 0x000f28000c1e1500 */
[----:B------:R-:W4:Y:S01]  /*2010*/  @P0 LDG.E.U16 R15, desc[UR28][R94.64] ;  /* 0x0000001c5e0f0981 */ /* 0x000f22000c1e1500 */
[--C-:B------:R-:W-:Y:S01]  /*2020*/  SHF.R.U32.HI R3, RZ, 0x4, R2.reuse ;  /* 0x00000004ff037819 */ /* 0x100fe20000011602 */
[----:B---3--:R-:W-:Y:S01]  /*2030*/  UIMAD UR6, UR8, UR6, URZ ;  /* 0x00000006080672a4 */ /* 0x008fe2000f8e02ff */
[----:B------:R-:W-:Y:S01]  /*2040*/  LOP3.LUT R4, R2, 0xf, RZ, 0xc0, !PT ;  /* 0x0000000f02047812 */ /* 0x000fe200078ec0ff */
[----:B------:R-:W-:Y:S01]  /*2050*/  VOTEU.ALL UP1, P6 ;  /* 0x0000000000ff7886 */ /* 0x000fe20003020000 */
[----:B------:R-:W-:Y:S01]  /*2060*/  SGXT.U32 R3, R3, 0x3 ;  /* 0x000000030303781a */ /* 0x000fe20000000000 */
[----:B------:R-:W-:Y:S01]  /*2070*/  USHF.L.U32 UR12, UR6, 0x1, URZ ;  /* 0x00000001060c7899 */ /* 0x000fe200080006ff */
[----:B------:R-:W-:Y:S01]  /*2080*/  SHF.R.S32.HI R69, RZ, 0x6, R2 ;  /* 0x00000006ff457819 */ /* 0x000fe20000011402 */
[----:B------:R-:W-:Y:S01]  /*2090*/  IMAD R4, R4, UR7, RZ ;  /* 0x0000000704047c24 */ /* 0x000fe2000f8e02ff */
[----:B------:R-:W-:Y:S01]  /*20a0*/  LEA.HI R2, R2, 0x38, RZ, 0x1c ;  /* 0x0000003802027811 */ /* 0x000fe200078fe0ff */
[-C--:B0-----:R-:W-:Y:S01]  /*20b0*/  IMAD R5, R3, R17.reuse, RZ ;  /* 0x0000001103057224 */ /* 0x081fe200078e02ff */
[----:B--2---:R-:W-:Y:S01]  /*20c0*/  UIMAD.WIDE UR4, UR6, 0x2, URZ ;  /* 0x00000002060478a5 */ /* 0x004fe2000f8e02ff */
[----:B------:R-:W-:Y:S01]  /*20d0*/  SGXT R69, R69, 0x1 ;  /* 0x000000014545781a */ /* 0x000fe20000000200 */
[----:B------:R-:W-:Y:S01]  /*20e0*/  UIADD3 UR17, UPT, UPT, UR9, 0x4800, URZ ;  /* 0x0000480009117890 */ /* 0x000fe2000fffe0ff */
[----:B------:R-:W-:Y:S01]  /*20f0*/  SHF.L.U32 R3, R4, 0x1, RZ ;  /* 0x0000000104037819 */ /* 0x000fe200000006ff */
[----:B------:R-:W-:Y:S01]  /*2100*/  IMAD R7, R2, R17, RZ ;  /* 0x0000001102077224 */ /* 0x000fe200078e02ff */
[----:B------:R-:W-:Y:S01]  /*2110*/  LEA R6, R17, R5, 0x3 ;  /* 0x0000000511067211 */ /* 0x000fe200078e18ff */
[----:B------:R-:W-:Y:S01]  /*2120*/  IMAD.HI R4, R4, 0x2, RZ ;  /* 0x0000000204047827 */ /* 0x000fe200078e02ff */
[----:B-1----:R-:W-:-:S02]  /*2130*/  IADD3 R80, P1, P2, R3, UR12, R80 ;  /* 0x0000000c03507c10 */ /* 0x002fc4000fa3e050 */
[C---:B------:R-:W-:Y:S02]  /*2140*/  LEA R2, R17.reuse, R6, 0x3 ;  /* 0x0000000611027211 */ /* 0x040fe400078e18ff */
[----:B------:R-:W-:Y:S02]  /*2150*/  IADD3.X R16, PT, PT, R4, UR5, R81, P1, P2 ;  /* 0x0000000504107c10 */ /* 0x000fe40008fe4451 */
[----:B------:R-:W-:Y:S02]  /*2160*/  LEA R3, R17, R2, 0x3 ;  /* 0x0000000211037211 */ /* 0x000fe400078e18ff */
[----:B------:R-:W-:Y:S01]  /*2170*/  LEA R92, P1, R5, R80, 0x1 ;  /* 0x00000050055c7211 */ /* 0x000fe200078208ff */
[----:B------:R-:W-:-:S04]  /*2180*/  @!UP0 UIADD3 UR4, UPT, UPT, -UR11, 0x100000, URZ ;  /* 0x001000000b048890 */ /* 0x000fc8000fffe1ff */
[----:B------:R-:W-:Y:S02]  /*2190*/  @!UP0 USHF.L.U32 UR5, UR4, 0xb, URZ ;  /* 0x0000000b04058899 */ /* 0x000fe400080006ff */
[----:B------:R-:W-:Y:S01]  /*21a0*/  @!UP0 USHF.L.U32 UR4, UR4, 0x1, URZ ;  /* 0x0000000104048899 */ /* 0x000fe200080006ff */
[----:B------:R-:W-:Y:S02]  /*21b0*/  LEA R4, R17, R3, 0x3 ;  /* 0x0000000311047211 */ /* 0x000fe400078e18ff */
[----:B------:R-:W-:Y:S02]  /*21c0*/  LEA R90, P2, R6, R80, 0x1 ;  /* 0x00000050065a7211 */ /* 0x000fe400078408ff */
[----:B------:R-:W-:Y:S02]  /*21d0*/  LEA.HI.X.SX32 R93, R5, R16, 0x1, P1 ;  /* 0x00000010055d7211 */ /* 0x000fe400008f0eff */
[----:B------:R-:W-:Y:S02]  /*21e0*/  LEA R88, P1, R2, R80, 0x1 ;  /* 0x0000005002587211 */ /* 0x000fe400078208ff */
[----:B------:R-:W-:-:S02]  /*21f0*/  LEA R5, R17, R4, 0x3 ;  /* 0x0000000411057211 */ /* 0x000fc400078e18ff */
[----:B------:R-:W-:Y:S01]  /*2200*/  LEA.HI.X.SX32 R91, R6, R16, 0x1, P2 ;  /* 0x00000010065b7211 */ /* 0x000fe200010f0eff */
[----:B------:R0:W1:Y:S01]  /*2210*/  @!UP1 SYNCS.EXCH.64 URZ, [UR9+0x5808], UR4 ;  /* 0x0058080409ff95b2 */ /* 0x0000620008000100 */
[-C--:B------:R-:W-:Y:S01]  /*2220*/  LEA R86, P2, R3, R80.reuse, 0x1 ;  /* 0x0000005003567211 */ /* 0x080fe200078408ff */
[----:B------:R-:W-:Y:S01]  /*2230*/  VOTEU.ALL UP1, P6 ;  /* 0x0000000000ff7886 */ /* 0x000fe20003020000 */
[----:B------:R-:W-:Y:S02]  /*2240*/  LEA R78, P3, R7, R80, 0x1 ;  /* 0x00000050074e7211 */ /* 0x000fe400078608ff */
[----:B------:R-:W-:Y:S02]  /*2250*/  LEA.HI.X.SX32 R89, R2, R16, 0x1, P1 ;  /* 0x0000001002597211 */ /* 0x000fe400008f0eff */
[----:B------:R-:W-:Y:S02]  /*2260*/  LEA R2, R17, R5, 0x3 ;  /* 0x0000000511027211 */ /* 0x000fe400078e18ff */
[----:B------:R-:W-:-:S02]  /*2270*/  LEA R84, P1, R4, R80, 0x1 ;  /* 0x0000005004547211 */ /* 0x000fc400078208ff */
[-C--:B------:R-:W-:Y:S02]  /*2280*/  LEA.HI.X.SX32 R87, R3, R16.reuse, 0x1, P2 ;  /* 0x0000001003577211 */ /* 0x080fe400010f0eff */
[----:B------:R-:W-:Y:S02]  /*2290*/  LOP3.LUT R69, R132, 0x90, R69, 0x78, !PT ;  /* 0x0000009084457812 */ /* 0x000fe400078e7845 */
[----:B------:R-:W-:Y:S02]  /*22a0*/  LEA.HI.X.SX32 R79, R7, R16, 0x1, P3 ;  /* 0x00000010074f7211 */ /* 0x000fe400018f0eff */
[-C--:B------:R-:W-:Y:S02]  /*22b0*/  LEA R82, P2, R5, R80.reuse, 0x1 ;  /* 0x0000005005527211 */ /* 0x080fe400078408ff */
[----:B------:R-:W-:Y:S02]  /*22c0*/  LEA R80, P3, R2, R80, 0x1 ;  /* 0x0000005002507211 */ /* 0x000fe400078608ff */
[----:B------:R-:W-:Y:S01]  /*22d0*/  LEA.HI.X.SX32 R85, R4, R16, 0x1, P1 ;  /* 0x0000001004557211 */ /* 0x000fe200008f0eff */
[----:B0-----:R-:W-:-:S04]  /*22e0*/  @!UP0 UIADD3 UR4, UPT, UPT, -UR11, 0x100000, URZ ;  /* 0x001000000b048890 */ /* 0x001fc8000fffe1ff */
[----:B------:R-:W-:Y:S02]  /*22f0*/  @!UP0 USHF.L.U32 UR5, UR4, 0xb, URZ ;  /* 0x0000000b04058899 */ /* 0x000fe400080006ff */
[----:B------:R-:W-:Y:S02]  /*2300*/  @!UP0 USHF.L.U32 UR4, UR4, 0x1, URZ ;  /* 0x0000000104048899 */ /* 0x000fe400080006ff */
[----:B------:R-:W-:Y:S01]  /*2310*/  UIADD3 UR11, UPT, UPT, UR31, 0x40, URZ ;  /* 0x000000401f0b7890 */ /* 0x000fe2000fffe0ff */
[----:B------:R-:W-:Y:S02]  /*2320*/  ISETP.EQ.U32.AND P1, PT, RZ, UR19, P0 ;  /* 0x00000013ff007c0c */ /* 0x000fe40008722070 */
[C---:B------:R-:W-:Y:S02]  /*2330*/  LOP3.LUT R68, R69.reuse, 0x20, RZ, 0x3c, !PT ;  /* 0x0000002045447812 */ /* 0x040fe400078e3cff */
[----:B------:R-:W-:Y:S02]  /*2340*/  LEA.HI.X.SX32 R81, R2, R16, 0x1, P3 ;  /* 0x0000001002517211 */ /* 0x000fe400018f0eff */
[----:B------:R-:W-:-:S02]  /*2350*/  LOP3.LUT R3, R69, 0x40, RZ, 0x3c, !PT ;  /* 0x0000004045037812 */ /* 0x000fc400078e3cff */
[----:B------:R-:W-:Y:S02]  /*2360*/  LOP3.LUT R2, R69, 0x60, RZ, 0x3c, !PT ;  /* 0x0000006045027812 */ /* 0x000fe400078e3cff */
[----:B------:R-:W-:Y:S02]  /*2370*/  LEA.HI.X.SX32 R83, R5, R16, 0x1, P2 ;  /* 0x0000001005537211 */ /* 0x000fe400010f0eff */
[----:B------:R-:W-:Y:S02]  /*2380*/  PRMT R20, RZ, 0x7610, R20 ;  /* 0x00007610ff147816 */ /* 0x000fe40000000014 */
[----:B------:R-:W-:Y:S02]  /*2390*/  PRMT R22, RZ, 0x7610, R22 ;  /* 0x00007610ff167816 */ /* 0x000fe40000000016 */
[----:B------:R-:W-:Y:S02]  /*23a0*/  PRMT R118, RZ, 0x7610, R118 ;  /* 0x00007610ff767816 */ /* 0x000fe40000000076 */
[----:B------:R-:W-:-:S02]  /*23b0*/  PRMT R120, RZ, 0x7610, R120 ;  /* 0x00007610ff787816 */ /* 0x000fc40000000078 */
[----:B------:R-:W-:Y:S02]  /*23c0*/  PRMT R122, RZ, 0x7610, R122 ;  /* 0x00007610ff7a7816 */ /* 0x000fe4000000007a */
[----:B------:R-:W-:Y:S02]  /*23d0*/  PRMT R112, RZ, 0x7610, R112 ;  /* 0x00007610ff707816 */ /* 0x000fe40000000070 */
[----:B------:R-:W-:Y:S02]  /*23e0*/  PRMT R114, RZ, 0x7610, R114 ;  /* 0x00007610ff727816 */ /* 0x000fe40000000072 */
[----:B------:R-:W-:Y:S01]  /*23f0*/  PRMT R116, RZ, 0x7610, R116 ;  /* 0x00007610ff747816 */ /* 0x000fe20000000074 */
[----:B----4-:R0:W-:Y:S04]  /*2400*/  STS.U16 [R69+UR9+0x4000], R8 ;  /* 0x0040000845007988 */ /* 0x0101e80008000409 */
[----:B------:R0:W-:Y:S04]  /*2410*/  STS.U16 [R69+UR9+0x4400], R12 ;  /* 0x0044000c45007988 */ /* 0x0001e80008000409 */
[----:B------:R0:W-:Y:S04]  /*2420*/  STS.U16 [R68+UR9+0x4100], R11 ;  /* 0x0041000b44007988 */ /* 0x0001e80008000409 */
[----:B------:R0:W-:Y:S04]  /*2430*/  STS.U16 [R68+UR9+0x4500], R13 ;  /* 0x0045000d44007988 */ /* 0x0001e80008000409 */
[----:B------:R0:W-:Y:S04]  /*2440*/  STS.U16 [R3+UR9+0x4200], R10 ;  /* 0x0042000a03007988 */ /* 0x0001e80008000409 */
[----:B------:R0:W-:Y:S04]  /*2450*/  STS.U16 [R3+UR9+0x4600], R14 ;  /* 0x0046000e03007988 */ /* 0x0001e80008000409 */
[----:B------:R0:W-:Y:S04]  /*2460*/  STS.U16 [R2+UR9+0x4300], R9 ;  /* 0x0043000902007988 */ /* 0x0001e80008000409 */
[----:B------:R0:W-:Y:S01]  /*2470*/  STS.U16 [R2+UR9+0x4700], R15 ;  /* 0x0047000f02007988 */ /* 0x0001e20008000409 */
[----:B-1----:R1:W-:Y:S06]  /*2480*/  MEMBAR.ALL.CTA ;  /* 0x0000000000007992 */ /* 0x0023ec0000008000 */
[----:B-1----:R-:W-:Y:S04]  /*2490*/  FENCE.VIEW.ASYNC.S ;  /* 0x00000000000073c6 */ /* 0x002fe80000000000 */
[----:B------:R-:W1:Y:S02]  /*24a0*/  FENCE.VIEW.ASYNC.S ;  /* 0x00000000000073c6 */ /* 0x000e640000000000 */
[----:B-1----:R0:W1:Y:S02]  /*24b0*/  @!UP1 SYNCS.EXCH.64 URZ, [UR9+0x4800], UR4 ;  /* 0x0048000409ff95b2 */ /* 0x0020640008000100 */
[----:B-1----:R-:W-:Y:S06]  /*24c0*/  BAR.SYNC.DEFER_BLOCKING 0x0 ;  /* 0x0000000000007b1d */ /* 0x002fec0000010000 */
[----:B0-----:R-:W-:Y:S05]  /*24d0*/  @!P1 BRA `(.L_x_6) ;  /* 0x0000000000889947 */ /* 0x001fea0003800000 */
[----:B------:R-:W-:Y:S02]  /*24e0*/  UIADD3 UR4, UPT, UPT, UR9, 0x4000, URZ ;  /* 0x0000400009047890 */ /* 0x000fe4000fffe0ff */
[----:B------:R-:W-:Y:S02]  /*24f0*/  USHF.R.U32.HI UR12, URZ, 0x4, UR9 ;  /* 0x00000004ff0c7899 */ /* 0x000fe40008011609 */
[----:B------:R-:W-:Y:S02]  /*2500*/  USHF.R.U32.HI UR4, URZ, 0x4, UR4 ;  /* 0x00000004ff047899 */ /* 0x000fe40008011604 */
[----:B------:R-:W-:Y:S02]  /*2510*/  USGXT.U32 UR12, UR12, 0xe ;  /* 0x0000000e0c0c789a */ /* 0x000fe40008000000 */
[----:B------:R-:W-:Y:S02]  /*2520*/  USGXT.U32 UR14, UR4, 0xe ;  /* 0x0000000e040e789a */ /* 0x000fe40008000000 */
[----:B------:R-:W-:-:S02]  /*2530*/  UIADD3 UR34, UP1, UPT, UR12, 0x2000080, URZ ;  /* 0x020000800c227890 */ /* 0x000fc4000ff3e0ff */
[----:B------:R-:W-:Y:S01]  /*2540*/  UIADD3 UR32, UP2, UPT, UR14, 0x2, URZ ;  /* 0x000000020e207890 */ /* 0x000fe2000ff5e0ff */
[----:B------:R-:W-:Y:S01]  /*2550*/  UMOV UR4, URZ ;  /* 0x000000ff00047c82 */ /* 0x000fe20008000000 */
[----:B------:R-:W-:Y:S01]  /*2560*/  UMOV UR5, URZ ;  /* 0x000000ff00057c82 */ /* 0x000fe20008000000 */
[----:B------:R-:W-:Y:S02]  /*2570*/  UIADD3.X UR35, UPT, UPT, UR4, 0x40004040, URZ, UP1, !UPT ;  /* 0x4000404004237890 */ /* 0x000fe40008ffe4ff */
[----:B------:R-:W-:Y:S02]  /*2580*/  UIADD3.X UR33, UPT, UPT, UR5, 0x40004040, URZ, UP2, !UPT ;  /* 0x4000404005217890 */ /* 0x000fe400097fe4ff */
[----:B------:R-:W-:Y:S02]  /*2590*/  ULOP3.LUT UR12, UR12, 0x2000000, URZ, 0xfc, !UPT ;  /* 0x020000000c0c7892 */ /* 0x000fe4000f8efcff */
[----:B------:R-:W-:Y:S02]  /*25a0*/  UIADD3.64 UR20, UPT, UPT, UR34, 0x80, URZ ;  /* 0x0000008022147897 */ /* 0x000fe4000fffe0ff */
[----:B------:R-:W-:-:S02]  /*25b0*/  UIADD3.64 UR22, UPT, UPT, UR32, 0x2, URZ ;  /* 0x0000000220167897 */ /* 0x000fc4000fffe0ff */
[----:B------:R-:W-:Y:S02]  /*25c0*/  UIADD3.64 UR24, UPT, UPT, UR34, 0x100, URZ ;  /* 0x0000010022187897 */ /* 0x000fe4000fffe0ff */
[----:B------:R-:W-:Y:S01]  /*25d0*/  UIADD3.64 UR26, UPT, UPT, UR32, 0x4, URZ ;  /* 0x00000004201a7897 */ /* 0x000fe2000fffe0ff */
[----:B------:R-:W-:Y:S01]  /*25e0*/  UMOV UR36, 0x0 ;  /* 0x0000000000247882 */ /* 0x000fe20000000000 */
[----:B------:R-:W-:Y:S01]  /*25f0*/  UMOV UR37, 0x8048490 ;  /* 0x0804849000257882 */ /* 0x000fe20000000000 */
[----:B------:R-:W-:Y:S01]  /*2600*/  UMOV UR13, 0x40004040 ;  /* 0x40004040000d7882 */ /* 0x000fe20000000000 */
[----:B------:R-:W-:Y:S01]  /*2610*/  UMOV UR15, 0x40004040 ;  /* 0x40004040000f7882 */ /* 0x000fe20000000000 */
[----:B------:R-:W-:Y:S01]  /*2620*/  UMOV UR38, 0x0 ;  /* 0x0000000000267882 */ /* 0x000fe20000000000 */
[----:B------:R-:W-:Y:S01]  /*2630*/  UMOV UR39, 0x8048490 ;  /* 0x0804849000277882 */ /* 0x000fe20000000000 */
[----:B------:R-:W-:Y:S01]  /*2640*/  UMOV UR40, 0x0 ;  /* 0x0000000000287882 */ /* 0x000fe20000000000 */
[----:B------:R-:W-:Y:S01]  /*2650*/  UMOV UR41, 0x8048490 ;  /* 0x0804849000297882 */ /* 0x000fe20000000000 */
[----:B------:R-:W-:Y:S01]  /*2660*/  UMOV UR4, UR17 ;  /* 0x0000001100047c82 */ /* 0x000fe20008000000 */
[----:B------:R0:W-:Y:S01]  /*2670*/  UTCHMMA gdesc[UR12], gdesc[UR14], tmem[UR11], tmem[UR36], idesc[UR37], !UPT ;  /* 0x00ff240e0c0075ea */ /* 0x0001e2000f80000b */
[----:B------:R-:W-:Y:S01]  /*2680*/  UMOV UR42, 0x0 ;  /* 0x00000000002a7882 */ /* 0x000fe20000000000 */
[----:B------:R-:W-:Y:S01]  /*2690*/  UMOV UR43, 0x8048490 ;  /* 0x08048490002b7882 */ /* 0x000fe20000000000 */
[----:B------:R0:W-:Y:S01]  /*26a0*/  UTCHMMA gdesc[UR34], gdesc[UR32], tmem[UR11], tmem[UR38], idesc[UR39], UPT ;  /* 0x00ff2620220075ea */ /* 0x0001e2000b80000b */
[----:B------:R-:W-:Y:S01]  /*26b0*/  UMOV UR4, UR4 ;  /* 0x0000000400047c82 */ /* 0x000fe20008000000 */
[----:B------:R0:W-:Y:S01]  /*26c0*/  UTCHMMA gdesc[UR20], gdesc[UR22], tmem[UR11], tmem[UR40], idesc[UR41], UPT ;  /* 0x00ff2816140075ea */ /* 0x0001e2000b80000b */
[----:B------:R0:W-:Y:S01]  /*26d0*/  UTCHMMA gdesc[UR24], gdesc[UR26], tmem[UR11], tmem[UR42], idesc[UR43], UPT ;  /* 0x00ff2a1a180075ea */ /* 0x0001e2000b80000b */
[----:B------:R0:W-:Y:S01]  /*26e0*/  UTCBAR [UR4], URZ ;  /* 0x000000ff040073e9 */ /* 0x0001e200080000ff */
[----:B------:R-:W-:Y:S01]  /*26f0*/  NOP ;  /* 0x0000000000007918 */ /* 0x000fe20000000000 */
.L_x_6:
[----:B------:R-:W-:Y:S05]  /*2700*/  @!P0 BRA `(.L_x_7) ;  /* 0x0000000000088947 */ /* 0x000fea0003800000 */
[----:B------:R-:W1:Y:S02]  /*2710*/  SYNCS.PHASECHK.TRANS64.TRYWAIT P2, [UR9+0x4800], RZ ;  /* 0x004800ffff0075a7 */ /* 0x000e640008041109 */
[----:B-1----:R-:W-:Y:S05]  /*2720*/  @!P2 BRA `(.L_x_8) ;  /* 0x0000005000a0a947 */ /* 0x002fea0003800000 */
.L_x_7:
[----:B------:R-:W-:Y:S06]  /*2730*/  BAR.SYNC.DEFER_BLOCKING 0x0 ;  /* 0x0000000000007b1d */ /* 0x000fec0000010000 */
[----:B0-----:R-:W0:Y:S01]  /*2740*/  LDCU UR4, c[0x0][0x3a8] ;  /* 0x00007500ff0477ac */ /* 0x001e220008000800 */
[----:B------:R-:W0:Y:S01]  /*2750*/  LDTM.x16 R4, tmem[UR10+0x40] ;  /* 0x0000400a000479ee */ /* 0x000e220008240000 */
[----:B------:R-:W1:Y:S01]  /*2760*/  @!P6 SYNCS.CCTL.IV [UR9+0x4800] ;  /* 0x00480000ff00e9b1 */ /* 0x000e620008000009 */
[----:B------:R-:W-:Y:S01]  /*2770*/  NOP ;  /* 0x0000000000007918 */ /* 0x000fe20000000000 */
[----:B------:R2:W5:Y:S04]  /*2780*/  @P0 LDG.E.U16 R20, desc[UR28][R92.64] ;  /* 0x0000001c5c140981 */ /* 0x000568000c1e1500 */
[----:B------:R2:W5:Y:S04]  /*2790*/  @P0 LDG.E.U16 R22, desc[UR28][R90.64] ;  /* 0x0000001c5a160981 */ /* 0x000568000c1e1500 */
[----:B------:R2:W5:Y:S04]  /*27a0*/  @P0 LDG.E.U16 R118, desc[UR28][R88.64] ;  /* 0x0000001c58760981 */ /* 0x000568000c1e1500 */
[----:B------:R2:W5:Y:S04]  /*27b0*/  @P0 LDG.E.U16 R120, desc[UR28][R86.64] ;  /* 0x0000001c56780981 */ /* 0x000568000c1e1500 */
[----:B------:R2:W5:Y:S04]  /*27c0*/  @P0 LDG.E.U16 R122, desc[UR28][R84.64] ;  /* 0x0000001c547a0981 */ /* 0x000568000c1e1500 */
[----:B------:R2:W5:Y:S04]  /*27d0*/  @P0 LDG.E.U16 R112, desc[UR28][R82.64] ;  /* 0x0000001c52700981 */ /* 0x000568000c1e1500 */
[----:B------:R2:W5:Y:S04]  /*27e0*/  @P0 LDG.E.U16 R114, desc[UR28][R80.64] ;  /* 0x0000001c50720981 */ /* 0x000568000c1e1500 */
[----:B------:R2:W5:Y:S01]  /*27f0*/  @P0 LDG.E.U16 R116, desc[UR28][R78.64] ;  /* 0x0000001c4e740981 */ /* 0x000562000c1e1500 */
[----:B0-----:R-:W-:Y:S01]  /*2800*/  FMUL R4, R4, UR4 ;  /* 0x0000000404047c20 */ /* 0x001fe20008400000 */
[----:B------:R-:W-:Y:S01]  /*2810*/  ISETP.GT.AND P4, PT, R73, -0x1, PT ;  /* 0xffffffff4900780c */ /* 0x000fe20003f84270 */
[----:B------:R-:W-:Y:S01]  /*2820*/  FMUL R5, R5, UR4 ;  /* 0x0000000405057c20 */ /* 0x000fe20008400000 */
[----:B------:R-:W-:Y:S01]  /*2830*/  FMUL R6, R6, UR4 ;  /* 0x0000000406067c20 */ /* 0x000fe20008400000 */
[C---:B------:R-:W-:Y:S01]  /*2840*/  ISETP.GT.AND P3, PT, R0.reuse, RZ, PT ;  /* 0x000000ff0000720c */ /* 0x040fe20003f64270 */
[----:B------:R-:W-:Y:S01]  /*2850*/  FMUL R7, R7, UR4 ;  /* 0x0000000407077c20 */ /* 0x000fe20008400000 */
[----:B------:R-:W-:Y:S01]  /*2860*/  ISETP.GT.AND P2, PT, R0, 0x1, PT ;  /* 0x000000010000780c */ /* 0x000fe20003f44270 */
[----:B------:R-:W-:Y:S01]  /*2870*/  FMUL R8, R8, UR4 ;  /* 0x0000000408087c20 */ /* 0x000fe20008400000 */
[----:B------:R-:W-:Y:S01]  /*2880*/  FSEL R21, R4, -INF , P4 ;  /* 0xff80000004157808 */ /* 0x000fe20002000000 */
        /* <DEDUP_REMOVED lines=17> */
[----:B------:R-:W-:Y:S01]  /*29a0*/  FMNMX3 R4, R21, R5, R6, !PT ;  /* 0x0000000515047276 */ /* 0x000fe20007800006 */
[----:B------:R-:W-:Y:S01]  /*29b0*/  FMUL R18, R18, UR4 ;  /* 0x0000000412127c20 */ /* 0x000fe20008400000 */
[----:B------:R-:W-:Y:S01]  /*29c0*/  ISETP.GT.AND P3, PT, R0, 0x6, PT ;  /* 0x000000060000780c */ /* 0x000fe20003f64270 */
[----:B------:R-:W-:Y:S01]  /*29d0*/  FMUL R19, R19, UR4 ;  /* 0x0000000413137c20 */ /* 0x000fe20008400000 */
[----:B------:R-:W-:-:S02]  /*29e0*/  FSEL R9, R9, -INF , P2 ;  /* 0xff80000009097808 */ /* 0x000fc40001000000 */
[----:B------:R-:W-:Y:S02]  /*29f0*/  ISETP.GT.AND P2, PT, R0, 0x7, PT ;  /* 0x000000070000780c */ /* 0x000fe40003f44270 */
[----:B------:R-:W-:Y:S02]  /*2a00*/  FSEL R10, R10, -INF , P4 ;  /* 0xff8000000a0a7808 */ /* 0x000fe40002000000 */
[----:B------:R-:W-:Y:S02]  /*2a10*/  FMNMX3 R4, R4, R7, R8, !PT ;  /* 0x0000000704047276 */ /* 0x000fe40007800008 */
[C---:B------:R-:W-:Y:S02]  /*2a20*/  ISETP.GT.AND P4, PT, R0.reuse, 0x8, PT ;  /* 0x000000080000780c */ /* 0x040fe40003f84270 */
[----:B------:R-:W-:Y:S02]  /*2a30*/  FSEL R11, R11, -INF , P3 ;  /* 0xff8000000b0b7808 */ /* 0x000fe40001800000 */
[----:B------:R-:W-:-:S02]  /*2a40*/  ISETP.GT.AND P3, PT, R0, 0x9, PT ;  /* 0x000000090000780c */ /* 0x000fc40003f64270 */
[----:B------:R-:W-:Y:S02]  /*2a50*/  FSEL R12, R12, -INF , P2 ;  /* 0xff8000000c0c7808 */ /* 0x000fe40001000000 */
[----:B------:R-:W-:Y:S02]  /*2a60*/  FMNMX3 R4, R4, R9, R10, !PT ;  /* 0x0000000904047276 */ /* 0x000fe4000780000a */
[C---:B------:R-:W-:Y:S02]  /*2a70*/  ISETP.GT.AND P2, PT, R0.reuse, 0xa, PT ;  /* 0x0000000a0000780c */ /* 0x040fe40003f44270 */
[----:B------:R-:W-:Y:S02]  /*2a80*/  FSEL R13, R13, -INF , P4 ;  /* 0xff8000000d0d7808 */ /* 0x000fe40002000000 */
[----:B------:R-:W-:Y:S02]  /*2a90*/  ISETP.GT.AND P4, PT, R0, 0xb, PT ;  /* 0x0000000b0000780c */ /* 0x000fe40003f84270 */
[----:B------:R-:W-:-:S02]  /*2aa0*/  FSEL R14, R14, -INF , P3 ;  /* 0xff8000000e0e7808 */ /* 0x000fc40001800000 */
[----:B------:R-:W-:Y:S02]  /*2ab0*/  FMNMX3 R4, R4, R11, R12, !PT ;  /* 0x0000000b04047276 */ /* 0x000fe4000780000c */
[----:B------:R-:W-:Y:S02]  /*2ac0*/  FSEL R15, R15, -INF , P2 ;  /* 0xff8000000f0f7808 */ /* 0x000fe40001000000 */
[C---:B------:R-:W-:Y:S02]  /*2ad0*/  ISETP.GT.AND P3, PT, R0.reuse, 0xc, PT ;  /* 0x0000000c0000780c */ /* 0x040fe40003f64270 */
[----:B------:R-:W-:Y:S02]  /*2ae0*/  ISETP.GT.AND P2, PT, R0, 0xd, PT ;  /* 0x0000000d0000780c */ /* 0x000fe40003f44270 */
[----:B------:R-:W-:Y:S02]  /*2af0*/  FSEL R16, R16, -INF , P4 ;  /* 0xff80000010107808 */ /* 0x000fe40002000000 */
[----:B------:R-:W-:-:S02]  /*2b00*/  FMNMX3 R4, R4, R13, R14, !PT ;  /* 0x0000000d04047276 */ /* 0x000fc4000780000e */
[----:B------:R-:W-:Y:S02]  /*2b10*/  ISETP.GT.AND P4, PT, R0, 0xe, PT ;  /* 0x0000000e0000780c */ /* 0x000fe40003f84270 */
[----:B------:R-:W-:Y:S02]  /*2b20*/  FSEL R17, R17, -INF , P3 ;  /* 0xff80000011117808 */ /* 0x000fe40001800000 */
[----:B------:R-:W-:Y:S02]  /*2b30*/  FSEL R18, R18, -INF , P2 ;  /* 0xff80000012127808 */ /* 0x000fe40001000000 */
[----:B------:R-:W-:Y:S02]  /*2b40*/  FMNMX3 R4, R4, R15, R16, !PT ;  /* 0x0000000f04047276 */ /* 0x000fe40007800010 */
[----:B------:R-:W-:Y:S02]  /*2b50*/  FSEL R19, R19, -INF , P4 ;  /* 0xff80000013137808 */ /* 0x000fe40002000000 */
[----:B------:R-:W-:-:S04]  /*2b60*/  FMNMX3 R4, R4, R17, R18, !PT ;  /* 0x0000001104047276 */ /* 0x000fc80007800012 */
[----:B------:R-:W-:-:S05]  /*2b70*/  FMNMX3 R76, R4, -INF , R19, !PT ;  /* 0xff800000044c7876 */ /* 0x000fca0007800013 */
[--C-:B------:R-:W-:Y:S01]  /*2b80*/  FADD R5, R5, -R76.reuse ;  /* 0x8000004c05057221 */ /* 0x100fe20000000000 */
[--C-:B------:R-:W-:Y:S01]  /*2b90*/  FADD R21, R21, -R76.reuse ;  /* 0x8000004c15157221 */ /* 0x100fe20000000000 */
[--C-:B------:R-:W-:Y:S01]  /*2ba0*/  FADD R6, R6, -R76.reuse ;  /* 0x8000004c06067221 */ /* 0x100fe20000000000 */
[--C-:B------:R-:W-:Y:S01]  /*2bb0*/  FADD R7, R7, -R76.reuse ;  /* 0x8000004c07077221 */ /* 0x100fe20000000000 */
[----:B------:R-:W-:Y:S01]  /*2bc0*/  FMUL R5, R5, 1.4426950216293334961 ;  /* 0x3fb8aa3b05057820 */ /* 0x000fe20000400000 */
[----:B------:R-:W-:Y:S01]  /*2bd0*/  FMUL R21, R21, 1.4426950216293334961 ;  /* 0x3fb8aa3b15157820 */ /* 0x000fe20000400000 */
[----:B------:R-:W-:Y:S01]  /*2be0*/  FMUL R6, R6, 1.4426950216293334961 ;  /* 0x3fb8aa3b06067820 */ /* 0x000fe20000400000 */
[----:B------:R-:W-:Y:S01]  /*2bf0*/  FMUL R7, R7, 1.4426950216293334961 ;  /* 0x3fb8aa3b07077820 */ /* 0x000fe20000400000 */
[--C-:B------:R-:W-:Y:S01]  /*2c00*/  FADD R8, R8, -R76.reuse ;  /* 0x8000004c08087221 */ /* 0x100fe20000000000 */
[----:B------:R-:W-:Y:S01]  /*2c10*/  MUFU.EX2 R4, R21 ;  /* 0x0000001500047308 */ /* 0x000fe20000000800 */
[--C-:B------:R-:W-:Y:S01]  /*2c20*/  FADD R9, R9, -R76.reuse ;  /* 0x8000004c09097221 */ /* 0x100fe20000000000 */
[--C-:B------:R-:W-:Y:S01]  /*2c30*/  FADD R10, R10, -R76.reuse ;  /* 0x8000004c0a0a7221 */ /* 0x100fe20000000000 */
[----:B------:R-:W-:Y:S01]  /*2c40*/  FMUL R8, R8, 1.4426950216293334961 ;  /* 0x3fb8aa3b08087820 */ /* 0x000fe20000400000 */
[--C-:B------:R-:W-:Y:S01]  /*2c50*/  FADD R11, R11, -R76.reuse ;  /* 0x8000004c0b0b7221 */ /* 0x100fe20000000000 */
[----:B------:R-:W-:Y:S01]  /*2c60*/  FMUL R9, R9, 1.4426950216293334961 ;  /* 0x3fb8aa3b09097820 */ /* 0x000fe20000400000 */
[----:B------:R-:W-:Y:S01]  /*2c70*/  FMUL R10, R10, 1.4426950216293334961 ;  /* 0x3fb8aa3b0a0a7820 */ /* 0x000fe20000400000 */
[--C-:B------:R-:W-:Y:S01]  /*2c80*/  FADD R12, R12, -R76.reuse ;  /* 0x8000004c0c0c7221 */ /* 0x100fe20000000000 */
[----:B------:R-:W0:Y:S01]  /*2c90*/  MUFU.EX2 R5, R5 ;  /* 0x0000000500057308 */ /* 0x000e220000000800 */
[----:B------:R-:W-:Y:S01]  /*2ca0*/  FMUL R11, R11, 1.4426950216293334961 ;  /* 0x3fb8aa3b0b0b7820 */ /* 0x000fe20000400000 */
[--C-:B------:R-:W-:Y:S01]  /*2cb0*/  FADD R13, R13, -R76.reuse ;  /* 0x8000004c0d0d7221 */ /* 0x100fe20000000000 */
[----:B------:R-:W-:Y:S01]  /*2cc0*/  FMUL R12, R12, 1.4426950216293334961 ;  /* 0x3fb8aa3b0c0c7820 */ /* 0x000fe20000400000 */
[--C-:B------:R-:W-:Y:S01]  /*2cd0*/  FADD R14, R14, -R76.reuse ;  /* 0x8000004c0e0e7221 */ /* 0x100fe20000000000 */
[--C-:B------:R-:W-:Y:S01]  /*2ce0*/  FADD R15, R15, -R76.reuse ;  /* 0x8000004c0f0f7221 */ /* 0x100fe20000000000 */
[----:B------:R-:W-:Y:S01]  /*2cf0*/  FMUL R13, R13, 1.4426950216293334961 ;  /* 0x3fb8aa3b0d0d7820 */ /* 0x000fe20000400000 */
[--C-:B------:R-:W-:Y:S01]  /*2d00*/  FADD R16, R16, -R76.reuse ;  /* 0x8000004c10107221 */ /* 0x100fe20000000000 */
[----:B------:R-:W3:Y:S01]  /*2d10*/  MUFU.EX2 R6, R6 ;  /* 0x0000000600067308 */ /* 0x000ee20000000800 */
[--C-:B------:R-:W-:Y:S01]  /*2d20*/  FADD R17, R17, -R76.reuse ;  /* 0x8000004c11117221 */ /* 0x100fe20000000000 */
[--C-:B------:R-:W-:Y:S01]  /*2d30*/  FADD R18, R18, -R76.reuse ;  /* 0x8000004c12127221 */ /* 0x100fe20000000000 */
[----:B------:R-:W-:Y:S01]  /*2d40*/  FADD R19, R19, -R76 ;  /* 0x8000004c13137221 */ /* 0x000fe20000000000 */
[----:B------:R-:W-:Y:S01]  /*2d50*/  FMUL R14, R14, 1.4426950216293334961 ;  /* 0x3fb8aa3b0e0e7820 */ /* 0x000fe20000400000 */
[----:B------:R-:W-:Y:S01]  /*2d60*/  FMUL R15, R15, 1.4426950216293334961 ;  /* 0x3fb8aa3b0f0f7820 */ /* 0x000fe20000400000 */
[----:B------:R-:W-:Y:S01]  /*2d70*/  FMUL R16, R16, 1.4426950216293334961 ;  /* 0x3fb8aa3b10107820 */ /* 0x000fe20000400000 */
[----:B------:R-:W-:Y:S01]  /*2d80*/  FMUL R17, R17, 1.4426950216293334961 ;  /* 0x3fb8aa3b11117820 */ /* 0x000fe20000400000 */
[----:B------:R-:W4:Y:S01]  /*2d90*/  MUFU.EX2 R7, R7 ;  /* 0x0000000700077308 */ /* 0x000f220000000800 */
[----:B0-----:R-:W-:Y:S01]  /*2da0*/  FADD R21, R4, R5 ;  /* 0x0000000504157221 */ /* 0x001fe20000000000 */
[----:B------:R-:W-:Y:S01]  /*2db0*/  FMUL R18, R18, 1.4426950216293334961 ;  /* 0x3fb8aa3b12127820 */ /* 0x000fe20000400000 */
[----:B------:R-:W-:Y:S01]  /*2dc0*/  FMUL R19, R19, 1.4426950216293334961 ;  /* 0x3fb8aa3b13137820 */ /* 0x000fe20000400000 */
[----:B------:R-:W-:-:S04]  /*2dd0*/  F2FP.BF16.F32.PACK_AB R4, R5, R4 ;  /* 0x000000040504723e */ /* 0x000fc800000010ff */
[----:B------:R-:W0:Y:S01]  /*2de0*/  MUFU.EX2 R8, R8 ;  /* 0x0000000800087308 */ /* 0x000e220000000800 */
[----:B---3--:R-:W-:-:S07]  /*2df0*/  FADD R24, R6, R21 ;  /* 0x0000001506187221 */ /* 0x008fce0000000000 */
[----:B------:R-:W3:Y:S01]  /*2e00*/  MUFU.EX2 R9, R9 ;  /* 0x0000000900097308 */ /* 0x000ee20000000800 */
[C---:B----4-:R-:W-:Y:S01]  /*2e10*/  FADD R21, R7.reuse, R24 ;  /* 0x0000001807157221 */ /* 0x050fe20000000000 */
[----:B------:R-:W-:-:S06]  /*2e20*/  F2FP.BF16.F32.PACK_AB R5, R7, R6 ;  /* 0x000000060705723e */ /* 0x000fcc00000010ff */
[----:B------:R-:W-:Y:S01]  /*2e30*/  MUFU.EX2 R10, R10 ;  /* 0x0000000a000a7308 */ /* 0x000fe20000000800 */
[----:B0-----:R-:W-:-:S07]  /*2e40*/  FADD R24, R8, R21 ;  /* 0x0000001508187221 */ /* 0x001fce0000000000 */
[----:B------:R-:W0:Y:S01]  /*2e50*/  MUFU.EX2 R11, R11 ;  /* 0x0000000b000b7308 */ /* 0x000e220000000800 */
[C---:B---3--:R-:W-:Y:S01]  /*2e60*/  FADD R21, R9.reuse, R24 ;  /* 0x0000001809157221 */ /* 0x048fe20000000000 */
[----:B------:R-:W-:-:S06]  /*2e70*/  F2FP.BF16.F32.PACK_AB R6, R9, R8 ;  /* 0x000000080906723e */ /* 0x000fcc00000010ff */
[----:B------:R-:W-:Y:S08]  /*2e80*/  MUFU.EX2 R12, R12 ;  /* 0x0000000c000c7308 */ /* 0x000ff00000000800 */
[----:B------:R-:W3:Y:S01]  /*2e90*/  MUFU.EX2 R13, R13 ;  /* 0x0000000d000d7308 */ /* 0x000ee20000000800 */
[----:B0-----:R-:W-:-:S07]  /*2ea0*/  F2FP.BF16.F32.PACK_AB R7, R11, R10 ;  /* 0x0000000a0b07723e */ /* 0x001fce00000010ff */
[----:B------:R-:W-:Y:S08]  /*2eb0*/  MUFU.EX2 R14, R14 ;  /* 0x0000000e000e7308 */ /* 0x000ff00000000800 */
[----:B------:R-:W0:Y:S01]  /*2ec0*/  MUFU.EX2 R15, R15 ;  /* 0x0000000f000f7308 */ /* 0x000e220000000800 */
[----:B---3--:R-:W-:-:S07]  /*2ed0*/  F2FP.BF16.F32.PACK_AB R8, R13, R12 ;  /* 0x0000000c0d08723e */ /* 0x008fce00000010ff */
[----:B------:R3:W-:Y:S08]  /*2ee0*/  MUFU.EX2 R77, R16 ;  /* 0x00000010004d7308 */ /* 0x0007f00000000800 */
[----:B------:R4:W1:Y:S01]  /*2ef0*/  MUFU.EX2 R74, R17 ;  /* 0x00000011004a7308 */ /* 0x0008620000000800 */
[----:B---3--:R-:W-:Y:S01]  /*2f00*/  FADD R16, R10, R21 ;  /* 0x000000150a107221 */ /* 0x008fe20000000000 */
[----:B0-----:R-:W-:-:S03]  /*2f10*/  F2FP.BF16.F32.PACK_AB R9, R15, R14 ;  /* 0x0000000e0f09723e */ /* 0x001fc600000010ff */
[----:B------:R-:W-:-:S03]  /*2f20*/  FADD R21, R11, R16 ;  /* 0x000000100b157221 */ /* 0x000fc60000000000 */
[----:B------:R-:W-:Y:S01]  /*2f30*/  MUFU.EX2 R75, R18 ;  /* 0x00000012004b7308 */ /* 0x000fe20000000800 */
[----:B------:R-:W-:-:S04]  /*2f40*/  FADD R16, R12, R21 ;  /* 0x000000150c107221 */ /* 0x000fc80000000000 */
[----:B----4-:R-:W-:-:S03]  /*2f50*/  FADD R17, R13, R16 ;  /* 0x000000100d117221 */ /* 0x010fc60000000000 */
[----:B------:R-:W0:Y:S01]  /*2f60*/  MUFU.EX2 R72, R19 ;  /* 0x0000001300487308 */ /* 0x000e220000000800 */
[----:B------:R-:W-:Y:S01]  /*2f70*/  FADD R12, R14, R17 ;  /* 0x000000110e0c7221 */ /* 0x000fe20000000000 */
[----:B-1----:R-:W-:Y:S02]  /*2f80*/  F2FP.BF16.F32.PACK_AB R10, R74, R77 ;  /* 0x0000004d4a0a723e */ /* 0x002fe400000010ff */
[----:B0-----:R-:W-:Y:S01]  /*2f90*/  F2FP.BF16.F32.PACK_AB R11, R72, R75 ;  /* 0x0000004b480b723e */ /* 0x001fe200000010ff */
[----:B--2---:R-:W-:Y:S06]  /*2fa0*/  @!P0 BRA `(.L_x_9) ;  /* 0x0000000000048947 */ /* 0x004fec0003800000 */
[----:B------:R0:W-:Y:S02]  /*2fb0*/  STTM.x8 tmem[UR10+0x50], R4 ;  /* 0x00005004000079ed */ /* 0x0001e400081c000a */
.L_x_9:
[----:B-----5:R-:W-:Y:S01]  /*2fc0*/  STS.U16 [R69+UR9+0x4000], R20 ;  /* 0x0040001445007988 */ /* 0x020fe20008000409 */
[----:B0-----:R-:W-:Y:S01]  /*2fd0*/  FADD R4, -R76, -INF ;  /* 0xff8000004c047421 */ /* 0x001fe20000000100 */
[----:B------:R-:W-:Y:S02]  /*2fe0*/  FADD R124, R15, R12 ;  /* 0x0000000c0f7c7221 */ /* 0x000fe40000000000 */
[----:B------:R0:W-:Y:S01]  /*2ff0*/  STS.U16 [R69+UR9+0x4100], R22 ;  /* 0x0041001645007988 */ /* 0x0001e20008000409 */
[----:B------:R-:W-:Y:S01]  /*3000*/  FMUL R110, R4, 1.4426950216293334961 ;  /* 0x3fb8aa3b046e7820 */ /* 0x000fe20000400000 */
[----:B------:R-:W-:Y:S02]  /*3010*/  FADD R77, R77, R124 ;  /* 0x0000007c4d4d7221 */ /* 0x000fe40000000000 */
[----:B------:R1:W-:Y:S03]  /*3020*/  STS.U16 [R69+UR9+0x4200], R118 ;  /* 0x0042007645007988 */ /* 0x0003e60008000409 */
[----:B------:R-:W2:Y:S01]  /*3030*/  MUFU.EX2 R110, R110 ;  /* 0x0000006e006e7308 */ /* 0x000ea20000000800 */
[----:B------:R1:W-:Y:S04]  /*3040*/  STS.U16 [R69+UR9+0x4300], R120 ;  /* 0x0043007845007988 */ /* 0x0003e80008000409 */
[----:B------:R1:W-:Y:S04]  /*3050*/  STS.U16 [R69+UR9+0x4400], R122 ;  /* 0x0044007a45007988 */ /* 0x0003e80008000409 */
[----:B------:R1:W-:Y:S04]  /*3060*/  STS.U16 [R69+UR9+0x4500], R112 ;  /* 0x0045007045007988 */ /* 0x0003e80008000409 */
[----:B------:R1:W-:Y:S04]  /*3070*/  STS.U16 [R69+UR9+0x4600], R114 ;  /* 0x0046007245007988 */ /* 0x0003e80008000409 */
[----:B------:R1:W-:Y:S01]  /*3080*/  STS.U16 [R69+UR9+0x4700], R116 ;  /* 0x0047007445007988 */ /* 0x0003e20008000409 */
[----:B------:R-:W3:Y:S02]  /*3090*/  FENCE.VIEW.ASYNC.T ;  /* 0x00000000000073c6 */ /* 0x000ee40000000200 */
[----:B---3--:R-:W-:Y:S06]  /*30a0*/  BAR.SYNC.DEFER_BLOCKING 0x0 ;  /* 0x0000000000007b1d */ /* 0x008fec0000010000 */
[----:B0-----:R-:W0:Y:S01]  /*30b0*/  LDTM.x64 R4, tmem[UR10] ;  /* 0x0000000a000479ee */ /* 0x001e220008340000 */
[----:B------:R-:W-:Y:S01]  /*30c0*/  NOP ;  /* 0x0000000000007918 */ /* 0x000fe20000000000 */
[----:B-12---:R-:W-:Y:S05]  /*30d0*/  @!P0 BRA `(.L_x_10) ;  /* 0x0000000400048947 */ /* 0x006fea0003800000 */
[C---:B0-----:R-:W-:Y:S01]  /*30e0*/  FMUL R4, R110.reuse, R4 ;  /* 0x000000046e047220 */ /* 0x041fe20000400000 */
[C---:B------:R-:W-:Y:S01]  /*30f0*/  FMUL R5, R110.reuse, R5 ;  /* 0x000000056e057220 */ /* 0x040fe20000400000 */
        /* <DEDUP_REMOVED lines=61> */
[----:B------:R-:W-:-:S04]  /*34d0*/  FMUL R67, R110, R67 ;  /* 0x000000436e437220 */ /* 0x000fc80000400000 */
[----:B------:R1:W-:Y:S03]  /*34e0*/  STTM.x64 tmem[UR10], R4 ;  /* 0x00000004000079ed */ /* 0x0003e6000834000a */
.L_x_10:
[----:B0-----:R-:W0:Y:S02]  /*34f0*/  FENCE.VIEW.ASYNC.T ;  /* 0x00000000000073c6 */ /* 0x001e240000000200 */
[----:B0-----:R-:W-:Y:S01]  /*3500*/  BAR.SYNC.DEFER_BLOCKING 0x0 ;  /* 0x0000000000007b1d */ /* 0x001fe20000010000 */
[----:B------:R-:W-:Y:S01]  /*3510*/  FADD R74, R74, R77 ;  /* 0x0000004d4a4a7221 */ /* 0x000fe20000000000 */
[----:B------:R-:W-:Y:S01]  /*3520*/  UIADD3 UR6, UPT, UPT, UR9, 0x5800, URZ ;  /* 0x0000580009067890 */ /* 0x000fe2000fffe0ff */
[----:B------:R-:W-:Y:S01]  /*3530*/  FSEL R117, R76, -INF , P0 ;  /* 0xff8000004c757808 */ /* 0x000fe20000000000 */
[----:B------:R-:W-:Y:S01]  /*3540*/  UIADD3 UR40, UPT, UPT, UR31, 0x50, URZ ;  /* 0x000000501f287890 */ /* 0x000fe2000fffe0ff */
[----:B------:R-:W-:-:S04]  /*3550*/  FADD R75, R75, R74 ;  /* 0x0000004a4b4b7221 */ /* 0x000fc80000000000 */
[----:B------:R-:W-:-:S04]  /*3560*/  FADD R75, R72, R75 ;  /* 0x0000004b484b7221 */ /* 0x000fc80000000000 */
[----:B------:R-:W-:-:S05]  /*3570*/  FADD R75, R110, R75 ;  /* 0x0000004b6e4b7221 */ /* 0x000fca0000000000 */
[----:B------:R-:W-:Y:S01]  /*3580*/  FSEL R72, R75, 1, P0 ;  /* 0x3f8000004b487808 */ /* 0x000fe20000000000 */
[----:B------:R0:W-:Y:S06]  /*3590*/  MEMBAR.ALL.CTA ;  /* 0x0000000000007992 */ /* 0x0001ec0000008000 */
[----:B0-----:R-:W0:Y:S02]  /*35a0*/  FENCE.VIEW.ASYNC.S ;  /* 0x00000000000073c6 */ /* 0x001e240000000000 */
[----:B0-----:R-:W-:Y:S06]  /*35b0*/  BAR.SYNC.DEFER_BLOCKING 0x0 ;  /* 0x0000000000007b1d */ /* 0x001fec0000010000 */
[----:B------:R-:W-:Y:S05]  /*35c0*/  @!P1 BRA `(.L_x_11) ;  /* 0x0000000000449947 */ /* 0x000fea0003800000 */
[----:B------:R-:W-:Y:S01]  /*35d0*/  UIADD3 UR4, UPT, UPT, UR9, 0x4000, URZ ;  /* 0x0000400009047890 */ /* 0x000fe2000fffe0ff */
[----:B------:R-:W-:Y:S01]  /*35e0*/  BSSY.RECONVERGENT B0, `(.L_x_12) ;  /* 0x000000e000007945 */ /* 0x000fe20003800200 */
[----:B------:R-:W-:Y:S02]  /*35f0*/  ELECT P0, URZ, PT ;  /* 0x0000000000ff782f */ /* 0x000fe40003800000 */
[----:B------:R-:W-:Y:S01]  /*3600*/  USHF.R.U32.HI UR4, URZ, 0x4, UR4 ;  /* 0x00000004ff047899 */ /* 0x000fe20008011604 */
[----:B------:R-:W-:Y:S01]  /*3610*/  UMOV UR12, 0x0 ;  /* 0x00000000000c7882 */ /* 0x000fe20000000000 */
[----:B------:R-:W-:Y:S02]  /*3620*/  UMOV UR13, 0x8100490 ;  /* 0x08100490000d7882 */ /* 0x000fe40000000000 */
[----:B------:R-:W-:Y:S01]  /*3630*/  USGXT.U32 UR4, UR4, 0xe ;  /* 0x0000000e0404789a */ /* 0x000fe20008000000 */
[----:B------:R-:W-:-:S08]  /*3640*/  UMOV UR5, 0xc0004010 ;  /* 0xc000401000057882 */ /* 0x000fd00000000000 */
[----:B------:R0:W-:Y:S01]  /*3650*/  UTCHMMA tmem[UR40], gdesc[UR4], tmem[UR31], tmem[UR12], idesc[UR13], UPT ;  /* 0x00ff0c04280079ea */ /* 0x0001e2000b80001f */
[----:B------:R-:W-:Y:S05]  /*3660*/  @!P0 BRA `(.L_x_13) ;  /* 0x0000000000148947 */ /* 0x000fea0003800000 */
[----:B0-----:R-:W-:Y:S01]  /*3670*/  UMOV UR4, UR6 ;  /* 0x0000000600047c82 */ /* 0x001fe20008000000 */
[----:B------:R-:W-:Y:S02]  /*3680*/  UMOV UR5, URZ ;  /* 0x000000ff00057c82 */ /* 0x000fe40008000000 */
[----:B------:R-:W-:Y:S02]  /*3690*/  UMOV UR4, UR4 ;  /* 0x0000000400047c82 */ /* 0x000fe40008000000 */
[----:B------:R2:W-:Y:S01]  /*36a0*/  UTCBAR [UR4], URZ ;  /* 0x000000ff040073e9 */ /* 0x0005e200080000ff */
[----:B------:R-:W-:Y:S02]  /*36b0*/  NOP ;  /* 0x0000000000007918 */ /* 0x000fe40000000000 */
.L_x_13:
[----:B0-2---:R-:W-:Y:S05]  /*36c0*/  BSYNC.RECONVERGENT B0 ;  /* 0x0000000000007941 */ /* 0x005fea0003800200 */
.L_x_12:
[----:B------:R-:W-:Y:S05]  /*36d0*/  BRA `(.L_x_14) ;  /* 0x0000000000087947 */ /* 0x000fea0003800000 */
.L_x_11:
[----:B------:R-:W-:-:S13]  /*36e0*/  ISETP.GE.AND P0, PT, R73, RZ, PT ;  /* 0x000000ff4900720c */ /* 0x000fda0003f06270 */
[----:B------:R-:W-:Y:S05]  /*36f0*/  @!P0 BRA `(.L_x_15) ;  /* 0x0000001800908947 */ /* 0x000fea0003800000 */
.L_x_14:
[----:B------:R-:W-:Y:S01]  /*3700*/  USHF.R.U32.HI UR12, URZ, 0x4, UR9 ;  /* 0x00000004ff0c7899 */ /* 0x000fe20008011609 */
[----:B------:R-:W-:Y:S01]  /*3710*/  SHF.L.U32 R71, R71, 0x4, RZ ;  /* 0x0000000447477819 */ /* 0x000fe200000006ff */
[----:B------:R-:W-:Y:S01]  /*3720*/  USHF.R.U32.HI UR18, URZ, 0x4, UR17 ;  /* 0x00000004ff127899 */ /* 0x000fe20008011611 */
[----:B-1----:R-:W-:Y:S01]  /*3730*/  HFMA2 R20, -RZ, RZ, 0, 0 ;  /* 0x00000000ff147431 */ /* 0x002fe200000001ff */
[----:B------:R-:W-:Y:S01]  /*3740*/  USGXT.U32 UR12, UR12, 0xe ;  /* 0x0000000e0c0c789a */ /* 0x000fe20008000000 */
[----:B------:R-:W-:Y:S01]  /*3750*/  IADD3 R73, PT, PT, R73, 0x70, RZ ;  /* 0x0000007049497810 */ /* 0x000fe20007ffe0ff */
[----:B------:R-:W-:Y:S01]  /*3760*/  USGXT.U32 UR18, UR18, 0xe ;  /* 0x0000000e1212789a */ /* 0x000fe20008000000 */
[----:B------:R-:W-:Y:S01]  /*3770*/  MOV R74, RZ ;  /* 0x000000ff004a7202 */ /* 0x000fe20000000f00 */
[----:B------:R-:W-:Y:S01]  /*3780*/  ULOP3.LUT UR20, UR12, 0x2000000, URZ, 0xfc, !UPT ;  /* 0x020000000c147892 */ /* 0x000fe2000f8efcff */
[----:B------:R-:W-:Y:S01]  /*3790*/  MOV R76, R71 ;  /* 0x00000047004c7202 */ /* 0x000fe20000000f00 */
[----:B------:R-:W-:-:S02]  /*37a0*/  USHF.L.U32 UR16, UR7, 0x4, URZ ;  /* 0x0000000407107899 */ /* 0x000fc400080006ff */
[----:B------:R-:W-:Y:S02]  /*37b0*/  UIADD3 UR12, UP3, UPT, UR12, 0x2000080, URZ ;  /* 0x020000800c0c7890 */ /* 0x000fe4000ff7e0ff */
[----:B------:R-:W-:Y:S02]  /*37c0*/  UIADD3 UR14, UP2, UPT, UR18, 0x2, URZ ;  /* 0x00000002120e7890 */ /* 0x000fe4000ff5e0ff */
[----:B------:R-:W-:Y:S01]  /*37d0*/  UIADD3 UR7, UPT, UPT, UR9, 0x5000, URZ ;  /* 0x0000500009077890 */ /* 0x000fe2000fffe0ff */
[----:B------:R-:W-:Y:S01]  /*37e0*/  MOV R75, UR16 ;  /* 0x00000010004b7c02 */ /* 0x000fe20008000f00 */
[----:B------:R-:W-:Y:S01]  /*37f0*/  UMOV UR5, URZ ;  /* 0x000000ff00057c82 */ /* 0x000fe20008000000 */
[----:B------:R-:W-:Y:S01]  /*3800*/  UMOV UR4, URZ ;  /* 0x000000ff00047c82 */ /* 0x000fe20008000000 */
[----:B------:R-:W-:Y:S02]  /*3810*/  UIADD3.X UR13, UPT, UPT, UR5, 0x40004040, URZ, UP3, !UPT ;  /* 0x40004040050d7890 */ /* 0x000fe40009ffe4ff */
[----:B------:R-:W-:-:S02]  /*3820*/  UIADD3.X UR15, UPT, UPT, UR4, 0x40004040, URZ, UP2, !UPT ;  /* 0x40004040040f7890 */ /* 0x000fc400097fe4ff */
[----:B------:R-:W-:Y:S02]  /*3830*/  USHF.R.U32.HI UR7, URZ, 0x4, UR7 ;  /* 0x00000004ff077899 */ /* 0x000fe40008011607 */
[----:B------:R-:W-:Y:S02]  /*3840*/  UIADD3 UR32, UP2, UPT, UR12, 0x80, URZ ;  /* 0x000000800c207890 */ /* 0x000fe4000ff5e0ff */
[----:B------:R-:W-:Y:S02]  /*3850*/  UIADD3 UR34, UP3, UPT, UR12, 0x100, URZ ;  /* 0x000001000c227890 */ /* 0x000fe4000ff7e0ff */
[----:B------:R-:W-:Y:S01]  /*3860*/  UISETP.NE.U32.AND UP1, UPT, UR19, URZ, UPT ;  /* 0x000000ff1300728c */ /* 0x000fe2000bf25070 */
[----:B------:R-:W-:Y:S01]  /*3870*/  UMOV UR17, 0x1 ;  /* 0x0000000100117882 */ /* 0x000fe20000000000 */
[----:B------:R-:W0:Y:S01]  /*3880*/  LDCU UR41, c[0x0][0x3a8] ;  /* 0x00007500ff2977ac */ /* 0x000e220008000800 */
[----:B------:R-:W-:Y:S02]  /*3890*/  USGXT.U32 UR22, UR7, 0xe ;  /* 0x0000000e0716789a */ /* 0x000fe40008000000 */
[----:B------:R-:W-:-:S02]  /*38a0*/  UIADD3.X UR33, UPT, UPT, UR13, URZ, URZ, UP2, !UPT ;  /* 0x000000ff0d217290 */ /* 0x000fc400097fe4ff */
[----:B------:R-:W-:Y:S02]  /*38b0*/  UIADD3.X UR35, UPT, UPT, UR13, URZ, URZ, UP3, !UPT ;  /* 0x000000ff0d237290 */ /* 0x000fe40009ffe4ff */
[----:B------:R-:W-:Y:S02]  /*38c0*/  UIADD3.64 UR36, UPT, UPT, UR14, 0x2, URZ ;  /* 0x000000020e247897 */ /* 0x000fe4000fffe0ff */
[----:B------:R-:W-:Y:S01]  /*38d0*/  UIADD3.64 UR38, UPT, UPT, UR14, 0x4, URZ ;  /* 0x000000040e267897 */ /* 0x000fe2000fffe0ff */
[----:B------:R-:W-:-:S11]  /*38e0*/  UMOV UR30, UR6 ;  /* 0x00000006001e7c82 */ /* 0x000fd60008000000 */
.L_x_20:
[----:B------:R-:W-:-:S04]  /*38f0*/  IMAD.WIDE R4, R76, 0x2, R108 ;  /* 0x000000024c047825 */ /* 0x000fc800078e026c */
[C---:B------:R-:W-:Y:S02]  /*3900*/  IMAD.WIDE R12, R76.reuse, 0x2, R100 ;  /* 0x000000024c0c7825 */ /* 0x040fe400078e0264 */
[----:B------:R-:W2:Y:S02]  /*3910*/  LDG.E.U16 R4, desc[UR28][R4.64] ;  /* 0x0000001c04047981 */ /* 0x000ea4000c1e1500 */
[C---:B------:R-:W-:Y:S02]  /*3920*/  IMAD.WIDE R6, R76.reuse, 0x2, R106 ;  /* 0x000000024c067825 */ /* 0x040fe400078e026a */
[----:B------:R-:W3:Y:S02]  /*3930*/  LDG.E.U16 R12, desc[UR28][R12.64] ;  /* 0x0000001c0c0c7981 */ /* 0x000ee4000c1e1500 */
[C---:B------:R-:W-:Y:S02]  /*3940*/  IMAD.WIDE R14, R76.reuse, 0x2, R98 ;  /* 0x000000024c0e7825 */ /* 0x040fe400078e0262 */
[----:B------:R-:W4:Y:S02]  /*3950*/  LDG.E.U16 R7, desc[UR28][R6.64] ;  /* 0x0000001c06077981 */ /* 0x000f24000c1e1500 */
[----:B------:R-:W-:-:S02]  /*3960*/  IMAD.WIDE R8, R76, 0x2, R104 ;  /* 0x000000024c087825 */ /* 0x000fc400078e0268 */
[----:B------:R-:W5:Y:S02]  /*3970*/  LDG.E.U16 R15, desc[UR28][R14.64] ;  /* 0x0000001c0e0f7981 */ /* 0x000f64000c1e1500 */
[C---:B------:R-:W-:Y:S02]  /*3980*/  IMAD.WIDE R16, R76.reuse, 0x2, R96 ;  /* 0x000000024c107825 */ /* 0x040fe400078e0260 */
[----:B------:R-:W5:Y:S02]  /*3990*/  LDG.E.U16 R8, desc[UR28][R8.64] ;  /* 0x0000001c08087981 */ /* 0x000f64000c1e1500 */
[C---:B------:R-:W-:Y:S02]  /*39a0*/  IMAD.WIDE R10, R76.reuse, 0x2, R102 ;  /* 0x000000024c0a7825 */ /* 0x040fe400078e0266 */
[----:B------:R-:W5:Y:S02]  /*39b0*/  LDG.E.U16 R16, desc[UR28][R16.64] ;  /* 0x0000001c10107981 */ /* 0x000f64000c1e1500 */
[----:B------:R-:W-:-:S02]  /*39c0*/  IMAD.WIDE R18, R76, 0x2, R94 ;  /* 0x000000024c127825 */ /* 0x000fc400078e025e */
[----:B------:R-:W5:Y:S04]  /*39d0*/  LDG.E.U16 R11, desc[UR28][R10.64] ;  /* 0x0000001c0a0b7981 */ /* 0x000f68000c1e1500 */
[----:B------:R-:W5:Y:S01]  /*39e0*/  LDG.E.U16 R19, desc[UR28][R18.64] ;  /* 0x0000001c12137981 */ /* 0x000f62000c1e1500 */
[----:B------:R-:W-:Y:S02]  /*39f0*/  UMOV UR6, 0x1 ;  /* 0x0000000100067882 */ /* 0x000fe40000000000 */
[----:B------:R-:W-:-:S04]  /*3a00*/  @!UP0 UIADD3 UR6, UPT, UPT, -UR6, 0x100000, URZ ;  /* 0x0010000006068890 */ /* 0x000fc8000fffe1ff */
[----:B------:R-:W-:Y:S02]  /*3a10*/  @!UP0 USHF.L.U32 UR7, UR6, 0xb, URZ ;  /* 0x0000000b06078899 */ /* 0x000fe400080006ff */
[----:B------:R-:W-:Y:S01]  /*3a20*/  @!UP0 USHF.L.U32 UR6, UR6, 0x1, URZ ;  /* 0x0000000106068899 */ /* 0x000fe200080006ff */
[----:B------:R-:W-:Y:S01]  /*3a30*/  VOTEU.ALL UP2, P6 ;  /* 0x0000000000ff7886 */ /* 0x000fe20003040000 */
[----:B--2---:R1:W-:Y:S04]  /*3a40*/  STS.U16 [R69+UR9+0x4800], R4 ;  /* 0x0048000445007988 */ /* 0x0043e80008000409 */
[----:B---3--:R1:W-:Y:S04]  /*3a50*/  STS.U16 [R69+UR9+0x4c00], R12 ;  /* 0x004c000c45007988 */ /* 0x0083e80008000409 */
[----:B----4-:R1:W-:Y:S04]  /*3a60*/  STS.U16 [R68+UR9+0x4900], R7 ;  /* 0x0049000744007988 */ /* 0x0103e80008000409 */
[----:B-----5:R1:W-:Y:S04]  /*3a70*/  STS.U16 [R68+UR9+0x4d00], R15 ;  /* 0x004d000f44007988 */ /* 0x0203e80008000409 */
[----:B------:R1:W-:Y:S04]  /*3a80*/  STS.U16 [R3+UR9+0x4a00], R8 ;  /* 0x004a000803007988 */ /* 0x0003e80008000409 */
[----:B------:R1:W-:Y:S04]  /*3a90*/  STS.U16 [R3+UR9+0x4e00], R16 ;  /* 0x004e001003007988 */ /* 0x0003e80008000409 */
[----:B------:R1:W-:Y:S04]  /*3aa0*/  STS.U16 [R2+UR9+0x4b00], R11 ;  /* 0x004b000b02007988 */ /* 0x0003e80008000409 */
[----:B------:R1:W-:Y:S01]  /*3ab0*/  STS.U16 [R2+UR9+0x4f00], R19 ;  /* 0x004f001302007988 */ /* 0x0003e20008000409 */
[----:B------:R2:W-:Y:S06]  /*3ac0*/  MEMBAR.ALL.CTA ;  /* 0x0000000000007992 */ /* 0x0005ec0000008000 */
[----:B--2---:R-:W-:Y:S04]  /*3ad0*/  FENCE.VIEW.ASYNC.S ;  /* 0x00000000000073c6 */ /* 0x004fe80000000000 */
[----:B------:R-:W2:Y:S02]  /*3ae0*/  FENCE.VIEW.ASYNC.S ;  /* 0x00000000000073c6 */ /* 0x000ea40000000000 */
[----:B--2---:R1:W2:Y:S02]  /*3af0*/  @!UP2 SYNCS.EXCH.64 URZ, [UR9+0x5810], UR6 ;  /* 0x0058100609ffa5b2 */ /* 0x0042a40008000100 */
[----:B--2---:R-:W-:Y:S06]  /*3b00*/  BAR.SYNC.DEFER_BLOCKING 0x0 ;  /* 0x0000000000007b1d */ /* 0x004fec0000010000 */
[----:B-1----:R-:W-:Y:S05]  /*3b10*/  BRA.U UP1, `(.L_x_16) ;  /* 0x00000001014c7547 */ /* 0x002fea000b800000 */
[----:B------:R-:W-:Y:S01]  /*3b20*/  UIADD3 UR6, UPT, UPT, UR9, 0x5810, URZ ;  /* 0x0000581009067890 */ /* 0x000fe2000fffe0ff */
        /* <DEDUP_REMOVED lines=8> */
[----:B------:R1:W-:Y:S01]  /*3bb0*/  UTCHMMA gdesc[UR20], gdesc[UR18], tmem[UR11], tmem[UR24], idesc[UR25], !UPT ;  /* 0x00ff1812140075ea */ /* 0x0003e2000f80000b */
[----:B------:R-:W-:Y:S01]  /*3bc0*/  UMOV UR7, URZ ;  /* 0x000000ff00077c82 */ /* 0x000fe20008000000 */
        /* <DEDUP_REMOVED lines=8> */
.L_x_16:
[----:B------:R-:W2:Y:S01]  /*3c50*/  SYNCS.PHASECHK.TRANS64.TRYWAIT P0, [UR9+0x5810], RZ ;  /* 0x005810ffff0075a7 */ /* 0x000ea20008001109 */
[----:B------:R-:W-:Y:S01]  /*3c60*/  SHF.L.U32 R22, R20, 0x1f, RZ ;  /* 0x0000001f14167819 */ /* 0x000fe200000006ff */
[----:B--2---:R-:W-:Y:S06]  /*3c70*/  @!P0 BRA `(.L_x_17) ;  /* 0x0000003c00588947 */ /* 0x004fec0003800000 */
.L_x_25:
[----:B------:R-:W-:Y:S01]  /*3c80*/  BAR.SYNC.DEFER_BLOCKING 0x0 ;  /* 0x0000000000007b1d */ /* 0x000fe20000010000 */
[----:B------:R-:W-:-:S04]  /*3c90*/  IMAD.WIDE R20, R75, 0x2, R92 ;  /* 0x000000024b147825 */ /* 0x000fc800078e025c */
[C---:B------:R-:W-:Y:S01]  /*3ca0*/  IMAD.WIDE R120, R75.reuse, 0x2, R90 ;  /* 0x000000024b787825 */ /* 0x040fe200078e025a */
[----:B------:R-:W2:Y:S03]  /*3cb0*/  LDTM.x16 R4, tmem[UR10+0x40] ;  /* 0x0000400a000479ee */ /* 0x000ea60008240000 */
[----:B------:R-:W-:Y:S01]  /*3cc0*/  IMAD.WIDE R122, R75, 0x2, R88 ;  /* 0x000000024b7a7825 */ /* 0x000fe200078e0258 */
[----:B------:R-:W2:Y:S01]  /*3cd0*/  @!P6 SYNCS.CCTL.IV [UR9+0x5810] ;  /* 0x00581000ff00e9b1 */ /* 0x000ea20008000009 */
[----:B------:R-:W-:Y:S01]  /*3ce0*/  NOP ;  /* 0x0000000000007918 */ /* 0x000fe20000000000 */
[----:B--2---:R-:W2:Y:S02]  /*3cf0*/  SYNCS.PHASECHK.TRANS64.TRYWAIT P0, [UR30], R22 ;  /* 0x00000016ff0075a7 */ /* 0x004ea4000800111e */
[----:B--2---:R-:W-:Y:S05]  /*3d00*/  @!P0 BRA `(.L_x_18) ;  /* 0x0000003c00408947 */ /* 0x004fea0003800000 */
.L_x_26:
[C---:B------:R-:W-:Y:S01]  /*3d10*/  IMAD.WIDE R124, R75.reuse, 0x2, R86 ;  /* 0x000000024b7c7825 */ /* 0x040fe200078e0256 */
[----:B------:R2:W3:Y:S03]  /*3d20*/  LDG.E.U16 R20, desc[UR28][R20.64] ;  /* 0x0000001c14147981 */ /* 0x0004e6000c1e1500 */
[C---:B------:R-:W-:Y:S01]  /*3d30*/  IMAD.WIDE R128, R75.reuse, 0x2, R84 ;  /* 0x000000024b807825 */ /* 0x040fe200078e0254 */
[----:B------:R-:W4:Y:S03]  /*3d40*/  LDG.E.U16 R120, desc[UR28][R120.64] ;  /* 0x0000001c78787981 */ /* 0x000f26000c1e1500 */
[C---:B------:R-:W-:Y:S01]  /*3d50*/  IMAD.WIDE R130, R75.reuse, 0x2, R82 ;  /* 0x000000024b827825 */ /* 0x040fe200078e0252 */
[----:B------:R-:W5:Y:S03]  /*3d60*/  LDG.E.U16 R122, desc[UR28][R122.64] ;  /* 0x0000001c7a7a7981 */ /* 0x000f66000c1e1500 */
[C---:B------:R-:W-:Y:S01]  /*3d70*/  IMAD.WIDE R136, R75.reuse, 0x2, R80 ;  /* 0x000000024b887825 */ /* 0x040fe200078e0250 */
[----:B------:R1:W3:Y:S03]  /*3d80*/  LDG.E.U16 R124, desc[UR28][R124.64] ;  /* 0x0000001c7c7c7981 */ /* 0x0002e6000c1e1500 */
[----:B------:R-:W-:Y:S01]  /*3d90*/  IMAD.WIDE R138, R75, 0x2, R78 ;  /* 0x000000024b8a7825 */ /* 0x000fe200078e024e */
[----:B------:R-:W3:Y:S04]  /*3da0*/  LDG.E.U16 R128, desc[UR28][R128.64] ;  /* 0x0000001c80807981 */ /* 0x000ee8000c1e1500 */
[----:B------:R-:W3:Y:S04]  /*3db0*/  LDG.E.U16 R130, desc[UR28][R130.64] ;  /* 0x0000001c82827981 */ /* 0x000ee8000c1e1500 */
[----:B------:R-:W3:Y:S04]  /*3dc0*/  LDG.E.U16 R136, desc[UR28][R136.64] ;  /* 0x0000001c88887981 */ /* 0x000ee8000c1e1500 */
[----:B------:R-:W3:Y:S01]  /*3dd0*/  LDG.E.U16 R138, desc[UR28][R138.64] ;  /* 0x0000001c8a8a7981 */ /* 0x000ee2000c1e1500 */
[----:B-1----:R-:W-:-:S02]  /*3de0*/  UIADD3 UR19, UP6, UPT, UR4, 0x12, URZ ;  /* 0x0000001204137890 */ /* 0x002fc4000ffde0ff */
[----:B------:R-:W-:Y:S02]  /*3df0*/  UIADD3 UR23, UP2, UPT, UR4, 0x13, URZ ;  /* 0x0000001304177890 */ /* 0x000fe4000ff5e0ff */
[----:B------:R-:W-:Y:S02]  /*3e00*/  UIADD3 UR25, UP3, UPT, UR4, 0x14, URZ ;  /* 0x0000001404197890 */ /* 0x000fe4000ff7e0ff */
[----:B------:R-:W-:Y:S02]  /*3e10*/  UIADD3.X UR21, UPT, UPT, URZ, UR5, URZ, UP6, !UPT ;  /* 0x00000005ff157290 */ /* 0x000fe4000b7fe4ff */
[----:B------:R-:W-:Y:S02]  /*3e20*/  UIADD3 UR42, UP6, UPT, UR4, 0x1f, URZ ;  /* 0x0000001f042a7890 */ /* 0x000fe4000ffde0ff */
[----:B------:R-:W-:Y:S02]  /*3e30*/  UIADD3.X UR24, UPT, UPT, URZ, UR5, URZ, UP2, !UPT ;  /* 0x00000005ff187290 */ /* 0x000fe400097fe4ff */
[----:B------:R-:W-:-:S02]  /*3e40*/  UIADD3 UR44, UP2, UPT, UR4, 0x1c, URZ ;  /* 0x0000001c042c7890 */ /* 0x000fc4000ff5e0ff */
[----:B------:R-:W-:Y:S02]  /*3e50*/  UIADD3.X UR26, UPT, UPT, URZ, UR5, URZ, UP3, !UPT ;  /* 0x00000005ff1a7290 */ /* 0x000fe40009ffe4ff */
[----:B------:R-:W-:Y:S02]  /*3e60*/  UIADD3.X UR46, UPT, UPT, URZ, UR5, URZ, UP6, !UPT ;  /* 0x00000005ff2e7290 */ /* 0x000fe4000b7fe4ff */
[----:B------:R-:W-:Y:S02]  /*3e70*/  UIADD3 UR47, UP3, UPT, UR4, 0x1e, URZ ;  /* 0x0000001e042f7890 */ /* 0x000fe4000ff7e0ff */
[----:B------:R-:W-:Y:S01]  /*3e80*/  UIADD3.X UR45, UPT, UPT, URZ, UR5, URZ, UP2, !UPT ;  /* 0x00000005ff2d7290 */ /* 0x000fe200097fe4ff */
[----:B------:R-:W-:Y:S01]  /*3e90*/  ISETP.LT.U32.AND P0, PT, R0, UR42, PT ;  /* 0x0000002a00007c0c */ /* 0x000fe2000bf01070 */
[----:B------:R-:W-:Y:S01]  /*3ea0*/  UIADD3.X UR48, UPT, UPT, URZ, UR5, URZ, UP3, !UPT ;  /* 0x00000005ff307290 */ /* 0x000fe20009ffe4ff */
[----:B--2---:R-:W-:Y:S01]  /*3eb0*/  MOV R21, UR46 ;  /* 0x0000002e00157c02 */ /* 0x004fe20008000f00 */
[----:B------:R-:W-:-:S02]  /*3ec0*/  UIADD3 UR42, UP3, UPT, UR4, 0x19, URZ ;  /* 0x00000019042a7890 */ /* 0x000fc4000ff7e0ff */
[----:B------:R-:W-:Y:S01]  /*3ed0*/  UIADD3 UR46, UP6, UPT, UR4, 0x1a, URZ ;  /* 0x0000001a042e7890 */ /* 0x000fe2000ffde0ff */
[----:B------:R-:W-:Y:S01]  /*3ee0*/  MOV R22, UR45 ;  /* 0x0000002d00167c02 */ /* 0x000fe20008000f00 */
[----:B------:R-:W-:Y:S01]  /*3ef0*/  UIADD3.X UR45, UPT, UPT, URZ, UR5, URZ, UP3, !UPT ;  /* 0x00000005ff2d7290 */ /* 0x000fe20009ffe4ff */
[C---:B------:R-:W-:Y:S01]  /*3f00*/  ISETP.LT.U32.AND P2, PT, R0.reuse, UR47, PT ;  /* 0x0000002f00007c0c */ /* 0x040fe2000bf41070 */
[----:B------:R-:W-:Y:S01]  /*3f10*/  UIADD3 UR6, UP5, UPT, UR4, 0x11, URZ ;  /* 0x0000001104067890 */ /* 0x000fe2000ffbe0ff */
[----:B------:R-:W-:Y:S01]  /*3f20*/  ISETP.LT.U32.AND P4, PT, R0, UR44, PT ;  /* 0x0000002c00007c0c */ /* 0x000fe2000bf81070 */
[----:B------:R-:W-:Y:S01]  /*3f30*/  UIADD3.X UR47, UPT, UPT, URZ, UR5, URZ, UP6, !UPT ;  /* 0x00000005ff2f7290 */ /* 0x000fe2000b7fe4ff */
[----:B------:R-:W-:Y:S01]  /*3f40*/  ISETP.GT.U32.AND.EX P0, PT, R21, RZ, PT, P0 ;  /* 0x000000ff1500720c */ /* 0x000fe20003f04100 */
[----:B------:R-:W-:Y:S01]  /*3f50*/  UIADD3 UR44, UP6, UPT, UR4, 0x18, URZ ;  /* 0x00000018042c7890 */ /* 0x000fe2000ffde0ff */
[----:B------:R-:W-:Y:S01]  /*3f60*/  MOV R21, UR48 ;  /* 0x0000003000157c02 */ /* 0x000fe20008000f00 */
[----:B------:R-:W-:Y:S01]  /*3f70*/  UIADD3.X UR7, UPT, UPT, URZ, UR5, URZ, UP5, !UPT ;  /* 0x00000005ff077290 */ /* 0x000fe2000affe4ff */
[----:B------:R-:W-:Y:S01]  /*3f80*/  ISETP.GT.U32.AND.EX P4, PT, R22, RZ, PT, P4 ;  /* 0x000000ff1600720c */ /* 0x000fe20003f84140 */
[----:B------:R-:W-:Y:S01]  /*3f90*/  UIADD3 UR30, UP5, UPT, UR4, 0x16, URZ ;  /* 0x00000016041e7890 */ /* 0x000fe2000ffbe0ff */
[----:B------:R-:W-:Y:S01]  /*3fa0*/  MOV R22, UR45 ;  /* 0x0000002d00167c02 */ /* 0x000fe20008000f00 */
[----:B------:R-:W-:Y:S01]  /*3fb0*/  UIADD3.X UR45, UPT, UPT, URZ, UR5, URZ, UP6, !UPT ;  /* 0x00000005ff2d7290 */ /* 0x000fe2000b7fe4ff */
[----:B------:R-:W-:Y:S01]  /*3fc0*/  ISETP.GT.U32.AND.EX P2, PT, R21, RZ, PT, P2 ;  /* 0x000000ff1500720c */ /* 0x000fe20003f44120 */
[----:B0-----:R-:W-:Y:S01]  /*3fd0*/  FMUL R16, R16, UR41 ;  /* 0x0000002910107c20 */ /* 0x001fe20008400000 */
[----:B------:R-:W-:-:S02]  /*3fe0*/  ISETP.LT.U32.AND P3, PT, R0, UR46, PT ;  /* 0x0000002e00007c0c */ /* 0x000fc4000bf61070 */
[----:B------:R-:W-:Y:S01]  /*3ff0*/  MOV R21, UR47 ;  /* 0x0000002f00157c02 */ /* 0x000fe20008000f00 */
[----:B------:R-:W-:Y:S01]  /*4000*/  FMUL R14, R14, UR41 ;  /* 0x000000290e0e7c20 */ /* 0x000fe20008400000 */
[----:B------:R-:W-:Y:S01]  /*4010*/  ISETP.LT.U32.AND P1, PT, R0, UR42, PT ;  /* 0x0000002a00007c0c */ /* 0x000fe2000bf21070 */
[----:B------:R-:W-:Y:S01]  /*4020*/  UIADD3.X UR42, UPT, UPT, URZ, UR5, URZ, UP5, !UPT ;  /* 0x00000005ff2a7290 */ /* 0x000fe2000affe4ff */
[----:B------:R-:W-:Y:S02]  /*4030*/  ISETP.GT.U32.AND.EX P3, PT, R21, RZ, PT, P3 ;  /* 0x000000ff1500720c */ /* 0x000fe40003f64130 */
[----:B------:R-:W-:Y:S02]  /*4040*/  FSEL R16, R16, -INF , !P4 ;  /* 0xff80000010107808 */ /* 0x000fe40006000000 */
[----:B------:R-:W-:Y:S02]  /*4050*/  ISETP.LT.U32.AND P4, PT, R0, UR44, PT ;  /* 0x0000002c00007c0c */ /* 0x000fe4000bf81070 */
[----:B------:R-:W-:Y:S01]  /*4060*/  MOV R21, UR45 ;  /* 0x0000002d00157c02 */ /* 0x000fe20008000f00 */
[----:B------:R-:W-:Y:S01]  /*4070*/  FMUL R12, R12, UR41 ;  /* 0x000000290c0c7c20 */ /* 0x000fe20008400000 */
[----:B------:R-:W-:Y:S01]  /*4080*/  ISETP.GT.U32.AND.EX P1, PT, R22, RZ, PT, P1 ;  /* 0x000000ff1600720c */ /* 0x000fe20003f24110 */
[----:B------:R-:W-:Y:S01]  /*4090*/  FMUL R13, R13, UR41 ;  /* 0x000000290d0d7c20 */ /* 0x000fe20008400000 */
[----:B------:R-:W-:Y:S01]  /*40a0*/  FSEL R14, R14, -INF , !P3 ;  /* 0xff8000000e0e7808 */ /* 0x000fe20005800000 */
[----:B------:R-:W-:Y:S01]  /*40b0*/  UIADD3 UR43, UP2, UPT, UR4, 0x17, URZ ;  /* 0x00000017042b7890 */ /* 0x000fe2000ff5e0ff */
[----:B------:R-:W-:-:S02]  /*40c0*/  ISETP.LT.U32.AND P3, PT, R0, UR30, PT ;  /* 0x0000001e00007c0c */ /* 0x000fc4000bf61070 */
[----:B------:R-:W-:Y:S02]  /*40d0*/  MOV R22, UR42 ;  /* 0x0000002a00167c02 */ /* 0x000fe40008000f00 */
[----:B------:R-:W-:Y:S01]  /*40e0*/  ISETP.GT.U32.AND.EX P4, PT, R21, RZ, PT, P4 ;  /* 0x000000ff1500720c */ /* 0x000fe20003f84140 */
[----:B------:R-:W-:Y:S01]  /*40f0*/  UIADD3 UR27, UP4, UPT, UR4, 0x15, URZ ;  /* 0x00000015041b7890 */ /* 0x000fe2000ff9e0ff */
[----:B------:R-:W-:Y:S01]  /*4100*/  ISETP.GT.U32.AND.EX P3, PT, R22, RZ, PT, P3 ;  /* 0x000000ff1600720c */ /* 0x000fe20003f64130 */
[----:B------:R-:W-:Y:S01]  /*4110*/  UIADD3 UR46, UP3, UPT, UR4, 0x1b, URZ ;  /* 0x0000001b042e7890 */ /* 0x000fe2000ff7e0ff */
[----:B------:R-:W-:Y:S01]  /*4120*/  FSEL R12, R12, -INF , !P4 ;  /* 0xff8000000c0c7808 */ /* 0x000fe20006000000 */
[----:B------:R-:W-:Y:S01]  /*4130*/  UIADD3 UR47, UP5, UPT, UR4, 0x1d, URZ ;  /* 0x0000001d042f7890 */ /* 0x000fe2000ffbe0ff */
[----:B------:R-:W-:Y:S01]  /*4140*/  FSEL R21, R13, -INF , !P1 ;  /* 0xff8000000d157808 */ /* 0x000fe20004800000 */
[----:B------:R-:W-:Y:S01]  /*4150*/  UIADD3.X UR42, UPT, UPT, URZ, UR5, URZ, UP2, !UPT ;  /* 0x00000005ff2a7290 */ /* 0x000fe200097fe4ff */
[----:B------:R-:W-:Y:S01]  /*4160*/  ISETP.LT.U32.AND P4, PT, R0, UR23, PT ;  /* 0x0000001700007c0c */ /* 0x000fe2000bf81070 */
[----:B------:R-:W-:Y:S01]  /*4170*/  UIADD3 UR4, UP2, UPT, UR4, 0x10, URZ ;  /* 0x0000001004047890 */ /* 0x000fe2000ff5e0ff */
[----:B------:R-:W-:-:S02]  /*4180*/  MOV R22, UR24 ;  /* 0x0000001800167c02 */ /* 0x000fc40008000f00 */
[----:B------:R-:W-:Y:S02]  /*4190*/  ISETP.LT.U32.AND P1, PT, R0, UR25, PT ;  /* 0x0000001900007c0c */ /* 0x000fe4000bf21070 */
[----:B------:R-:W-:Y:S01]  /*41a0*/  MOV R13, UR26 ;  /* 0x0000001a000d7c02 */ /* 0x000fe20008000f00 */
[----:B------:R-:W-:Y:S01]  /*41b0*/  FMUL R10, R10, UR41 ;  /* 0x000000290a0a7c20 */ /* 0x000fe20008400000 */
[----:B------:R-:W-:Y:S01]  /*41c0*/  FMUL R7, R7, UR41 ;  /* 0x0000002907077c20 */ /* 0x000fe20008400000 */
[----:B------:R-:W-:Y:S01]  /*41d0*/  UIADD3.X UR30, UPT, UPT, URZ, UR5, URZ, UP4, !UPT ;  /* 0x00000005ff1e7290 */ /* 0x000fe2000a7fe4ff */
[----:B------:R-:W-:Y:S01]  /*41e0*/  ISETP.GT.U32.AND.EX P4, PT, R22, RZ, PT, P4 ;  /* 0x000000ff1600720c */ /* 0x000fe20003f84140 */
[----:B------:R-:W-:Y:S01]  /*41f0*/  UIADD3.X UR44, UPT, UPT, URZ, UR5, URZ, UP3, !UPT ;  /* 0x00000005ff2c7290 */ /* 0x000fe20009ffe4ff */
[----:B------:R-:W-:Y:S01]  /*4200*/  FMUL R8, R8, UR41 ;  /* 0x0000002908087c20 */ /* 0x000fe20008400000 */
[----:B------:R-:W-:Y:S01]  /*4210*/  UIADD3.X UR23, UPT, UPT, URZ, UR5, URZ, UP5, !UPT ;  /* 0x00000005ff177290 */ /* 0x000fe2000affe4ff */
[----:B------:R-:W-:Y:S01]  /*4220*/  ISETP.GT.U32.AND.EX P1, PT, R13, RZ, PT, P1 ;  /* 0x000000ff0d00720c */ /* 0x000fe20003f24110 */
[----:B------:R-:W-:Y:S01]  /*4230*/  UIADD3.X UR5, UPT, UPT, URZ, UR5, URZ, UP2, !UPT ;  /* 0x00000005ff057290 */ /* 0x000fe200097fe4ff */
[----:B------:R-:W-:-:S02]  /*4240*/  FSEL R10, R10, -INF , !P3 ;  /* 0xff8000000a0a7808 */ /* 0x000fc40005800000 */
[----:B------:R-:W-:Y:S02]  /*4250*/  FSEL R13, R7, -INF , !P4 ;  /* 0xff800000070d7808 */ /* 0x000fe40006000000 */
[----:B------:R-:W-:Y:S02]  /*4260*/  ISETP.LT.U32.AND P3, PT, R0, UR19, PT ;  /* 0x0000001300007c0c */ /* 0x000fe4000bf61070 */
[----:B------:R-:W-:Y:S02]  /*4270*/  FSEL R8, R8, -INF , !P1 ;  /* 0xff80000008087808 */ /* 0x000fe40004800000 */
[----:B------:R-:W-:Y:S02]  /*4280*/  MOV R7, UR21 ;  /* 0x0000001500077c02 */ /* 0x000fe40008000f00 */
[----:B------:R-:W-:Y:S02]  /*4290*/  ISETP.LT.U32.AND P1, PT, R0, UR6, PT ;  /* 0x0000000600007c0c */ /* 0x000fe4000bf21070 */
[----:B------:R-:W-:Y:S01]  /*42a0*/  MOV R22, UR7 ;  /* 0x0000000700167c02 */ /* 0x000fe20008000f00 */
[----:B------:R-:W-:Y:S01]  /*42b0*/  FMUL R6, R6, UR41 ;  /* 0x0000002906067c20 */ /* 0x000fe20008400000 */
[----:B------:R-:W-:-:S02]  /*42c0*/  ISETP.LT.U32.AND P4, PT, R0, UR4, PT ;  /* 0x0000000400007c0c */ /* 0x000fc4000bf81070 */
[----:B------:R-:W-:Y:S01]  /*42d0*/  MOV R23, UR5 ;  /* 0x0000000500177c02 */ /* 0x000fe20008000f00 */
[----:B------:R-:W-:Y:S01]  /*42e0*/  FMUL R5, R5, UR41 ;  /* 0x0000002905057c20 */ /* 0x000fe20008400000 */
[----:B------:R-:W-:Y:S01]  /*42f0*/  ISETP.GT.U32.AND.EX P3, PT, R7, RZ, PT, P3 ;  /* 0x000000ff0700720c */ /* 0x000fe20003f64130 */
[----:B------:R-:W-:Y:S01]  /*4300*/  FMUL R4, R4, UR41 ;  /* 0x0000002904047c20 */ /* 0x000fe20008400000 */
[----:B------:R-:W-:Y:S02]  /*4310*/  ISETP.GT.U32.AND.EX P1, PT, R22, RZ, PT, P1 ;  /* 0x000000ff1600720c */ /* 0x000fe40003f24110 */
[----:B------:R-:W-:Y:S02]  /*4320*/  ISETP.GT.U32.AND.EX P4, PT, R23, RZ, PT, P4 ;  /* 0x000000ff1700720c */ /* 0x000fe40003f84140 */
[----:B------:R-:W-:Y:S02]  /*4330*/  FSEL R7, R6, -INF , !P3 ;  /* 0xff80000006077808 */ /* 0x000fe40005800000 */
[----:B------:R-:W-:-:S02]  /*4340*/  FSEL R6, R5, -INF , !P1 ;  /* 0xff80000005067808 */ /* 0x000fc40004800000 */
[----:B------:R-:W-:Y:S02]  /*4350*/  ISETP.LT.U32.AND P1, PT, R0, UR27, PT ;  /* 0x0000001b00007c0c */ /* 0x000fe4000bf21070 */
[----:B------:R-:W-:Y:S02]  /*4360*/  MOV R23, UR30 ;  /* 0x0000001e00177c02 */ /* 0x000fe40008000f00 */
[----:B------:R-:W-:Y:S01]  /*4370*/  FSEL R5, R4, -INF , !P4 ;  /* 0xff80000004057808 */ /* 0x000fe20006000000 */
[----:B------:R-:W-:Y:S01]  /*4380*/  FMUL R9, R9, UR41 ;  /* 0x0000002909097c20 */ /* 0x000fe20008400000 */
[----:B------:R-:W-:Y:S02]  /*4390*/  ISETP.LT.U32.AND P3, PT, R0, UR43, PT ;  /* 0x0000002b00007c0c */ /* 0x000fe4000bf61070 */
[----:B------:R-:W-:Y:S02]  /*43a0*/  MOV R22, UR42 ;  /* 0x0000002a00167c02 */ /* 0x000fe40008000f00 */
[----:B------:R-:W-:-:S02]  /*43b0*/  ISETP.GT.U32.AND.EX P1, PT, R23, RZ, PT, P1 ;  /* 0x000000ff1700720c */ /* 0x000fc40003f24110 */
[----:B------:R-:W-:Y:S01]  /*43c0*/  FMNMX3 R4, R5, R6, R7, !PT ;  /* 0x0000000605047276 */ /* 0x000fe20007800007 */
[----:B------:R-:W-:Y:S01]  /*43d0*/  FMUL R11, R11, UR41 ;  /* 0x000000290b0b7c20 */ /* 0x000fe20008400000 */
[----:B------:R-:W-:Y:S02]  /*43e0*/  ISETP.GT.U32.AND.EX P3, PT, R22, RZ, PT, P3 ;  /* 0x000000ff1600720c */ /* 0x000fe40003f64130 */
[----:B------:R-:W-:Y:S02]  /*43f0*/  FSEL R9, R9, -INF , !P1 ;  /* 0xff80000009097808 */ /* 0x000fe40004800000 */
[----:B------:R-:W-:Y:S02]  /*4400*/  FMNMX3 R4, R4, R13, R8, !PT ;  /* 0x0000000d04047276 */ /* 0x000fe40007800008 */
[----:B------:R-:W-:Y:S02]  /*4410*/  FSEL R11, R11, -INF , !P3 ;  /* 0xff8000000b0b7808 */ /* 0x000fe40005800000 */
[----:B------:R-:W-:-:S02]  /*4420*/  ISETP.LT.U32.AND P3, PT, R0, UR46, PT ;  /* 0x0000002e00007c0c */ /* 0x000fc4000bf61070 */
[----:B------:R-:W-:Y:S02]  /*4430*/  MOV R23, UR44 ;  /* 0x0000002c00177c02 */ /* 0x000fe40008000f00 */
[----:B------:R-:W-:Y:S01]  /*4440*/  FMNMX3 R4, R4, R9, R10, !PT ;  /* 0x0000000904047276 */ /* 0x000fe2000780000a */
[----:B------:R-:W-:Y:S01]  /*4450*/  FMUL R15, R15, UR41 ;  /* 0x000000290f0f7c20 */ /* 0x000fe20008400000 */
[----:B------:R-:W-:Y:S02]  /*4460*/  ISETP.LT.U32.AND P1, PT, R0, UR47, PT ;  /* 0x0000002f00007c0c */ /* 0x000fe4000bf21070 */
[----:B------:R-:W-:Y:S02]  /*4470*/  MOV R22, UR23 ;  /* 0x0000001700167c02 */ /* 0x000fe40008000f00 */
[----:B------:R-:W-:Y:S02]  /*4480*/  ISETP.GT.U32.AND.EX P3, PT, R23, RZ, PT, P3 ;  /* 0x000000ff1700720c */ /* 0x000fe40003f64130 */
[----:B------:R-:W-:Y:S01]  /*4490*/  FMNMX3 R4, R4, R11, R12, !PT ;  /* 0x0000000b04047276 */ /* 0x000fe2000780000c */
[----:B------:R-:W-:Y:S01]  /*44a0*/  FMUL R18, R18, UR41 ;  /* 0x0000002912127c20 */ /* 0x000fe20008400000 */
[----:B------:R-:W-:Y:S01]  /*44b0*/  FMUL R17, R17, UR41 ;  /* 0x0000002911117c20 */ /* 0x000fe20008400000 */
[----:B------:R-:W-:-:S02]  /*44c0*/  ISETP.GT.U32.AND.EX P1, PT, R22, RZ, PT, P1 ;  /* 0x000000ff1600720c */ /* 0x000fc40003f24110 */
[----:B------:R-:W-:Y:S02]  /*44d0*/  FSEL R15, R15, -INF , !P3 ;  /* 0xff8000000f0f7808 */ /* 0x000fe40005800000 */
[----:B------:R-:W-:Y:S01]  /*44e0*/  FMNMX3 R4, R4, R21, R14, !PT ;  /* 0x0000001504047276 */ /* 0x000fe2000780000e */
[----:B------:R-:W-:Y:S01]  /*44f0*/  FMUL R19, R19, UR41 ;  /* 0x0000002913137c20 */ /* 0x000fe20008400000 */
[----:B------:R-:W-:Y:S02]  /*4500*/  FSEL R18, R18, -INF , !P2 ;  /* 0xff80000012127808 */ /* 0x000fe40005000000 */
[----:B------:R-:W-:Y:S02]  /*4510*/  FSEL R17, R17, -INF , !P1 ;  /* 0xff80000011117808 */ /* 0x000fe40004800000 */
[----:B------:R-:W-:Y:S02]  /*4520*/  FMNMX3 R4, R4, R15, R16, !PT ;  /* 0x0000000f04047276 */ /* 0x000fe40007800010 */
[----:B------:R-:W-:-:S02]  /*4530*/  FSEL R19, R19, -INF , !P0 ;  /* 0xff80000013137808 */ /* 0x000fc40004000000 */
[----:B------:R-:W-:-:S04]  /*4540*/  FMNMX3 R4, R4, R17, R18, !PT ;  /* 0x0000001104047276 */ /* 0x000fc80007800012 */
[----:B------:R-:W-:-:S05]  /*4550*/  FMNMX3 R116, R4, R19, R117, !PT ;  /* 0x0000001304747276 */ /* 0x000fca0007800075 */
[--C-:B------:R-:W-:Y:S01]  /*4560*/  FADD R5, R5, -R116.reuse ;  /* 0x8000007405057221 */ /* 0x100fe20000000000 */
        /* <DEDUP_REMOVED lines=14> */
[----:B------:R-:W-:Y:S01]  /*4650*/  FADD R19, R19, -R116 ;  /* 0x8000007413137221 */ /* 0x000fe20000000000 */
[----:B------:R-:W-:Y:S01]  /*4660*/  FMUL R5, R5, 1.4426950216293334961 ;  /* 0x3fb8aa3b05057820 */ /* 0x000fe20000400000 */
        /* <DEDUP_REMOVED lines=15> */
[----:B------:R-:W-:Y:S08]  /*4760*/  MUFU.EX2 R125, R5 ;  /* 0x00000005007d7308 */ /* 0x000ff00000000800 */
[----:B------:R-:W0:Y:S08]  /*4770*/  MUFU.EX2 R22, R6 ;  /* 0x0000000600167308 */ /* 0x000e300000000800 */
[----:B------:R-:W-:Y:S08]  /*4780*/  MUFU.EX2 R118, R7 ;  /* 0x0000000700767308 */ /* 0x000ff00000000800 */
[----:B------:R-:W1:Y:S08]  /*4790*/  MUFU.EX2 R119, R13 ;  /* 0x0000000d00777308 */ /* 0x000e700000000800 */
[----:B------:R-:W-:Y:S08]  /*47a0*/  MUFU.EX2 R121, R8 ;  /* 0x0000000800797308 */ /* 0x000ff00000000800 */
[----:B------:R-:W2:Y:S08]  /*47b0*/  MUFU.EX2 R126, R9 ;  /* 0x00000009007e7308 */ /* 0x000eb00000000800 */
[----:B------:R-:W-:Y:S08]  /*47c0*/  MUFU.EX2 R123, R10 ;  /* 0x0000000a007b7308 */ /* 0x000ff00000000800 */
[----:B------:R-:W0:Y:S08]  /*47d0*/  MUFU.EX2 R132, R11 ;  /* 0x0000000b00847308 */ /* 0x000e300000000800 */
[----:B------:R-:W-:Y:S08]  /*47e0*/  MUFU.EX2 R134, R12 ;  /* 0x0000000c00867308 */ /* 0x000ff00000000800 */
[----:B------:R-:W0:Y:S08]  /*47f0*/  MUFU.EX2 R115, R21 ;  /* 0x0000001500737308 */ /* 0x000e300000000800 */
[----:B------:R-:W-:Y:S08]  /*4800*/  MUFU.EX2 R114, R14 ;  /* 0x0000000e00727308 */ /* 0x000ff00000000800 */
[----:B------:R-:W0:Y:S08]  /*4810*/  MUFU.EX2 R113, R15 ;  /* 0x0000000f00717308 */ /* 0x000e300000000800 */
[----:B------:R-:W-:Y:S08]  /*4820*/  MUFU.EX2 R112, R16 ;  /* 0x0000001000707308 */ /* 0x000ff00000000800 */
[----:B------:R-:W0:Y:S08]  /*4830*/  MUFU.EX2 R111, R17 ;  /* 0x00000011006f7308 */ /* 0x000e300000000800 */
[----:B------:R-:W-:Y:S08]  /*4840*/  MUFU.EX2 R110, R18 ;  /* 0x00000012006e7308 */ /* 0x000ff00000000800 */
[----:B------:R-:W3:Y:S01]  /*4850*/  MUFU.EX2 R77, R19 ;  /* 0x00000013004d7308 */ /* 0x000ee20000000800 */
[----:B0-----:R-:W-:-:S02]  /*4860*/  F2FP.BF16.F32.PACK_AB R4, R22, R125 ;  /* 0x0000007d1604723e */ /* 0x001fc400000010ff */
[----:B-1----:R-:W-:Y:S02]  /*4870*/  F2FP.BF16.F32.PACK_AB R5, R119, R118 ;  /* 0x000000767705723e */ /* 0x002fe400000010ff */
[----:B--2---:R-:W-:Y:S02]  /*4880*/  F2FP.BF16.F32.PACK_AB R6, R126, R121 ;  /* 0x000000797e06723e */ /* 0x004fe400000010ff */
[----:B------:R-:W-:Y:S02]  /*4890*/  F2FP.BF16.F32.PACK_AB R7, R132, R123 ;  /* 0x0000007b8407723e */ /* 0x000fe400000010ff */
[----:B------:R-:W-:Y:S02]  /*48a0*/  F2FP.BF16.F32.PACK_AB R8, R115, R134 ;  /* 0x000000867308723e */ /* 0x000fe400000010ff */
[----:B------:R-:W-:Y:S02]  /*48b0*/  F2FP.BF16.F32.PACK_AB R9, R113, R114 ;  /* 0x000000727109723e */ /* 0x000fe400000010ff */
[----:B------:R-:W-:-:S02]  /*48c0*/  F2FP.BF16.F32.PACK_AB R10, R111, R112 ;  /* 0x000000706f0a723e */ /* 0x000fc400000010ff */
[----:B---3--:R-:W-:Y:S01]  /*48d0*/  F2FP.BF16.F32.PACK_AB R11, R77, R110 ;  /* 0x0000006e4d0b723e */ /* 0x008fe200000010ff */
[----:B------:R0:W-:Y:S01]  /*48e0*/  STS.U16 [R69+UR9+0x5000], R20 ;  /* 0x0050001445007988 */ /* 0x0001e20008000409 */
[----:B------:R-:W-:Y:S01]  /*48f0*/  FADD R117, -R116, R117 ;  /* 0x0000007574757221 */ /* 0x000fe20000000100 */
[----:B------:R-:W-:Y:S01]  /*4900*/  FADD R125, R125, R22 ;  /* 0x000000167d7d7221 */ /* 0x000fe20000000000 */
[----:B------:R-:W-:Y:S01]  /*4910*/  STTM.x8 tmem[UR10+0x50], R4 ;  /* 0x00005004000079ed */ /* 0x000fe200081c000a */
[----:B----4-:R1:W-:Y:S04]  /*4920*/  STS.U16 [R69+UR9+0x5100], R120 ;  /* 0x0051007845007988 */ /* 0x0103e80008000409 */
[----:B-----5:R1:W-:Y:S04]  /*4930*/  STS.U16 [R69+UR9+0x5200], R122 ;  /* 0x0052007a45007988 */ /* 0x0203e80008000409 */
[----:B------:R1:W-:Y:S04]  /*4940*/  STS.U16 [R69+UR9+0x5300], R124 ;  /* 0x0053007c45007988 */ /* 0x0003e80008000409 */
[----:B------:R1:W-:Y:S04]  /*4950*/  STS.U16 [R69+UR9+0x5400], R128 ;  /* 0x0054008045007988 */ /* 0x0003e80008000409 */
[----:B------:R1:W-:Y:S04]  /*4960*/  STS.U16 [R69+UR9+0x5500], R130 ;  /* 0x0055008245007988 */ /* 0x0003e80008000409 */
[----:B------:R1:W-:Y:S04]  /*4970*/  STS.U16 [R69+UR9+0x5600], R136 ;  /* 0x0056008845007988 */ /* 0x0003e80008000409 */
[----:B------:R1:W-:Y:S01]  /*4980*/  STS.U16 [R69+UR9+0x5700], R138 ;  /* 0x0057008a45007988 */ /* 0x0003e20008000409 */
[----:B------:R-:W-:Y:S01]  /*4990*/  FMUL R117, R117, 1.4426950216293334961 ;  /* 0x3fb8aa3b75757820 */ /* 0x000fe20000400000 */
[----:B------:R-:W2:Y:S02]  /*49a0*/  FENCE.VIEW.ASYNC.T ;  /* 0x00000000000073c6 */ /* 0x000ea40000000200 */
[----:B--2---:R-:W-:Y:S06]  /*49b0*/  BAR.SYNC.DEFER_BLOCKING 0x0 ;  /* 0x0000000000007b1d */ /* 0x004fec0000010000 */
[----:B0-----:R-:W0:Y:S01]  /*49c0*/  LDTM.x64 R4, tmem[UR10] ;  /* 0x0000000a000479ee */ /* 0x001e220008340000 */
[----:B------:R-:W0:Y:S01]  /*49d0*/  MUFU.EX2 R117, R117 ;  /* 0x0000007500757308 */ /* 0x000e220000000800 */
[----:B------:R-:W-:Y:S01]  /*49e0*/  NOP ;  /* 0x0000000000007918 */ /* 0x000fe20000000000 */
        /* <DEDUP_REMOVED lines=64> */
[----:B------:R0:W-:Y:S01]  /*4df0*/  STTM.x64 tmem[UR10], R4 ;  /* 0x00000004000079ed */ /* 0x0001e2000834000a */
[----:B------:R-:W2:Y:S02]  /*4e00*/  FENCE.VIEW.ASYNC.T ;  /* 0x00000000000073c6 */ /* 0x000ea40000000200 */
[----:B--2---:R-:W-:Y:S01]  /*4e10*/  BAR.SYNC.DEFER_BLOCKING 0x0 ;  /* 0x0000000000007b1d */ /* 0x004fe20000010000 */
[----:B------:R-:W-:-:S04]  /*4e20*/  FADD R118, R118, R125 ;  /* 0x0000007d76767221 */ /* 0x000fc80000000000 */
[----:B------:R-:W-:-:S04]  /*4e30*/  FADD R118, R119, R118 ;  /* 0x0000007677767221 */ /* 0x000fc80000000000 */
[----:B------:R-:W-:-:S04]  /*4e40*/  FADD R121, R121, R118 ;  /* 0x0000007679797221 */ /* 0x000fc80000000000 */
[----:B------:R-:W-:Y:S01]  /*4e50*/  FADD R126, R126, R121 ;  /* 0x000000797e7e7221 */ /* 0x000fe20000000000 */
[----:B------:R2:W-:Y:S06]  /*4e60*/  MEMBAR.ALL.CTA ;  /* 0x0000000000007992 */ /* 0x0005ec0000008000 */
[----:B--2---:R-:W2:Y:S01]  /*4e70*/  FENCE.VIEW.ASYNC.S ;  /* 0x00000000000073c6 */ /* 0x004ea20000000000 */
[----:B------:R-:W-:-:S04]  /*4e80*/  FADD R123, R123, R126 ;  /* 0x0000007e7b7b7221 */ /* 0x000fc80000000000 */
[----:B------:R-:W-:-:S04]  /*4e90*/  FADD R123, R132, R123 ;  /* 0x0000007b847b7221 */ /* 0x000fc80000000000 */
[----:B------:R-:W-:-:S04]  /*4ea0*/  FADD R118, R134, R123 ;  /* 0x0000007b86767221 */ /* 0x000fc80000000000 */
[----:B------:R-:W-:-:S04]  /*4eb0*/  FADD R115, R115, R118 ;  /* 0x0000007673737221 */ /* 0x000fc80000000000 */
[----:B------:R-:W-:-:S04]  /*4ec0*/  FADD R114, R114, R115 ;  /* 0x0000007372727221 */ /* 0x000fc80000000000 */
[----:B------:R-:W-:-:S04]  /*4ed0*/  FADD R113, R113, R114 ;  /* 0x0000007271717221 */ /* 0x000fc80000000000 */
[----:B------:R-:W-:-:S04]  /*4ee0*/  FADD R112, R112, R113 ;  /* 0x0000007170707221 */ /* 0x000fc80000000000 */
[----:B------:R-:W-:Y:S01]  /*4ef0*/  FADD R111, R111, R112 ;  /* 0x000000706f6f7221 */ /* 0x000fe20000000000 */
[----:B------:R-:W-:-:S03]  /*4f00*/  ULEA UR30, UR17, UR9, 0x3 ;  /* 0x00000009111e7291 */ /* 0x000fc6000f8e18ff */
[----:B------:R-:W-:Y:S01]  /*4f10*/  FADD R110, R110, R111 ;  /* 0x0000006f6e6e7221 */ /* 0x000fe20000000000 */
[----:B------:R-:W-:-:S03]  /*4f20*/  UIADD3 UR30, UPT, UPT, UR30, 0x5800, URZ ;  /* 0x000058001e1e7890 */ /* 0x000fc6000fffe0ff */
[----:B------:R-:W-:Y:S01]  /*4f30*/  FADD R110, R77, R110 ;  /* 0x0000006e4d6e7221 */ /* 0x000fe20000000000 */
[----:B0-----:R-:W-:Y:S01]  /*4f40*/  MOV R20, R74 ;  /* 0x0000004a00147202 */ /* 0x001fe20000000f00 */
[----:B--2---:R-:W-:Y:S06]  /*4f50*/  BAR.SYNC.DEFER_BLOCKING 0x0 ;  /* 0x0000000000007b1d */ /* 0x004fec0000010000 */
[----:B-1----:R-:W-:Y:S05]  /*4f60*/  BRA.U UP1, `(.L_x_19) ;  /* 0x0000000101247547 */ /* 0x002fea000b800000 */
[----:B------:R-:W-:Y:S01]  /*4f70*/  UMOV UR6, UR30 ;  /* 0x0000001e00067c82 */ /* 0x000fe20008000000 */
[----:B------:R-:W-:Y:S01]  /*4f80*/  UMOV UR7, URZ ;  /* 0x000000ff00077c82 */ /* 0x000fe20008000000 */
[----:B------:R-:W-:Y:S01]  /*4f90*/  UMOV UR23, 0xc0004010 ;  /* 0xc000401000177882 */ /* 0x000fe20000000000 */
[----:B------:R-:W-:Y:S01]  /*4fa0*/  UMOV UR24, 0x0 ;  /* 0x0000000000187882 */ /* 0x000fe20000000000 */
[----:B------:R-:W-:Y:S01]  /*4fb0*/  UMOV UR25, 0x8100490 ;  /* 0x0810049000197882 */ /* 0x000fe20000000000 */
[----:B------:R-:W-:Y:S01]  /*4fc0*/  UMOV UR6, UR6 ;  /* 0x0000000600067c82 */ /* 0x000fe20008000000 */
[----:B------:R0:W-:Y:S01]  /*4fd0*/  UTCHMMA tmem[UR40], gdesc[UR22], tmem[UR31], tmem[UR24], idesc[UR25], UPT ;  /* 0x00ff1816280079ea */ /* 0x0001e2000b80001f */
[----:B------:R0:W-:Y:S01]  /*4fe0*/  UTCBAR [UR6], URZ ;  /* 0x000000ff060073e9 */ /* 0x0001e200080000ff */
[----:B------:R-:W-:Y:S02]  /*4ff0*/  NOP ;  /* 0x0000000000007918 */ /* 0x000fe40000000000 */
.L_x_19:
[----:B------:R-:W-:Y:S01]  /*5000*/  ISETP.LE.U32.AND P0, PT, R73, UR4, PT ;  /* 0x0000000449007c0c */ /* 0x000fe2000bf03070 */
[----:B------:R-:W-:Y:S01]  /*5010*/  UIADD3 UR17, UPT, UPT, UR17, 0x1, URZ ;  /* 0x0000000111117890 */ /* 0x000fe2000fffe0ff */
[----:B------:R-:W-:Y:S01]  /*5020*/  MOV R4, UR5 ;  /* 0x0000000500047c02 */ /* 0x000fe20008000f00 */
[----:B------:R-:W-:Y:S01]  /*5030*/  FFMA R72, R117, R72, R110 ;  /* 0x0000004875487223 */ /* 0x000fe2000000006e */
[----:B------:R-:W-:Y:S01]  /*5040*/  IADD3 R75, PT, PT, R75, UR16, RZ ;  /* 0x000000104b4b7c10 */ /* 0x000fe2000fffe0ff */
[----:B------:R-:W-:Y:S01]  /*5050*/  UISETP.GT.AND UP2, UPT, UR17, 0x1, UPT ;  /* 0x000000011100788c */ /* 0x000fe2000bf44270 */
[----:B------:R-:W-:Y:S02]  /*5060*/  ISETP.GE.U32.AND.EX P0, PT, R4, RZ, PT, P0 ;  /* 0x000000ff0400720c */ /* 0x000fe40003f06100 */
[----:B------:R-:W-:Y:S01]  /*5070*/  IADD3 R76, PT, PT, R71, R76, RZ ;  /* 0x0000004c474c7210 */ /* 0x000fe20007ffe0ff */
[----:B0-----:R-:W-:Y:S01]  /*5080*/  USEL UR6, URZ, 0x1, !UP2 ;  /* 0x00000001ff067887 */ /* 0x001fe2000d000000 */
[----:B------:R-:W-:Y:S01]  /*5090*/  MOV R117, R116 ;  /* 0x0000007400757202 */ /* 0x000fe20000000f00 */
[----:B------:R-:W-:-:S04]  /*50a0*/  USEL UR17, UR17, URZ, !UP2 ;  /* 0x000000ff11117287 */ /* 0x000fc8000d000000 */
[----:B------:R-:W-:-:S04]  /*50b0*/  LOP3.LUT R74, R74, UR6, RZ, 0x3c, !PT ;  /* 0x000000064a4a7c12 */ /* 0x000fc8000f8e3cff */
[----:B------:R-:W-:Y:S05]  /*50c0*/  @!P0 BRA `(.L_x_20) ;  /* 0xffffffe800088947 */ /* 0x000fea000383ffff */
[----:B------:R-:W-:Y:S02]  /*50d0*/  ISETP.GE.AND P0, PT, R70, 0x1, PT ;  /* 0x000000014600780c */ /* 0x000fe40003f06270 */
[----:B------:R-:W-:-:S11]  /*50e0*/  MOV R117, R116 ;  /* 0x0000007400757202 */ /* 0x000fd60000000f00 */
[----:B------:R-:W-:Y:S05]  /*50f0*/  @!P0 BRA `(.L_x_15) ;  /* 0x0000000000108947 */ /* 0x000fea0003800000 */
[----:B------:R-:W-:-:S04]  /*5100*/  SHF.L.U32 R2, R20, 0x1f, RZ ;  /* 0x0000001f14027819 */ /* 0x000fc800000006ff */
[----:B------:R-:W0:Y:S02]  /*5110*/  SYNCS.PHASECHK.TRANS64.TRYWAIT P0, [UR30], R2 ;  /* 0x00000002ff0075a7 */ /* 0x000e24000800111e */
[----:B0-----:R-:W-:Y:S05]  /*5120*/  @!P0 BRA `(.L_x_21) ;  /* 0x0000002800448947 */ /* 0x001fea0003800000 */
.L_x_27:
[----:B------:R-:W-:-:S07]  /*5130*/  MOV R117, R116 ;  /* 0x0000007400757202 */ /* 0x000fce0000000f00 */
.L_x_15:
[C---:B------:R-:W-:Y:S01]  /*5140*/  FMUL R2, R72.reuse, 8388608 ;  /* 0x4b00000048027820 */ /* 0x040fe20000400000 */
[----:B------:R-:W-:Y:S01]  /*5150*/  BAR.SYNC.DEFER_BLOCKING 0x0 ;  /* 0x0000000000007b1d */ /* 0x000fe20000010000 */
[C---:B------:R-:W-:Y:S01]  /*5160*/  FSETP.GEU.AND P0, PT, R72.reuse, 1.175494350822287508e-38, PT ;  /* 0x008000004800780b */ /* 0x040fe20003f0e000 */
[----:B------:R-:W-:Y:S01]  /*5170*/  HFMA2 R3, -RZ, RZ, 1.443359375, -0.2030029296875 ;  /* 0x3dc6b27fff037431 */ /* 0x000fe200000001ff */
[----:B------:R-:W-:Y:S02]  /*5180*/  FSETP.GEU.AND P2, PT, |R72|, 1.175494350822287508e-38, PT ;  /* 0x008000004800780b */ /* 0x000fe40003f4e200 */
[----:B------:R-:W-:Y:S01]  /*5190*/  FSEL R73, R2, R72, !P0 ;  /* 0x0000004802497208 */ /* 0x000fe20004000000 */
[----:B------:R-:W0:Y:S01]  /*51a0*/  LDCU.64 UR4, c[0x0][0x3e0] ;  /* 0x00007c00ff0477ac */ /* 0x000e220008000a00 */
[----:B------:R-:W-:Y:S01]  /*51b0*/  FSEL R68, RZ, -23, P0 ;  /* 0xc1b80000ff447808 */ /* 0x000fe20000000000 */
[----:B------:R-:W2:Y:S01]  /*51c0*/  LDC R161, c[0x0][0x3e8] ;  /* 0x0000fa00ffa17b82 */ /* 0x000ea20000000800 */
[----:B------:R-:W-:-:S02]  /*51d0*/  IADD3 R2, PT, PT, R73, -0x3f3504f3, RZ ;  /* 0xc0cafb0d49027810 */ /* 0x000fc40007ffe0ff */
[----:B------:R-:W-:Y:S02]  /*51e0*/  FSETP.GT.AND P0, PT, |R72|, 8.50705917302346158658e+37, PT ;  /* 0x7e8000004800780b */ /* 0x000fe40003f04200 */
[----:B------:R-:W-:Y:S02]  /*51f0*/  LOP3.LUT R69, R2, 0xff800000, RZ, 0xc0, !PT ;  /* 0xff80000002457812 */ /* 0x000fe400078ec0ff */
[C---:B------:R-:W-:Y:S02]  /*5200*/  ISETP.GE.U32.AND P3, PT, R73.reuse, 0x7f800000, PT ;  /* 0x7f8000004900780c */ /* 0x040fe40003f66070 */
[CC--:B------:R-:W-:Y:S02]  /*5210*/  IADD3 R2, PT, PT, R73.reuse, -R69.reuse, RZ ;  /* 0x8000004549027210 */ /* 0x0c0fe40007ffe0ff */
[----:B------:R-:W-:Y:S02]  /*5220*/  I2FP.F32.S32 R69, R69 ;  /* 0x0000004500457245 */ /* 0x000fe40000201400 */
[----:B------:R-:W-:Y:S01]  /*5230*/  FSETP.NEU.AND P1, PT, R73, RZ, PT ;  /* 0x000000ff4900720b */ /* 0x000fe20003f2d000 */
[----:B------:R-:W-:Y:S01]  /*5240*/  FADD R70, R2, -1 ;  /* 0xbf80000002467421 */ /* 0x000fe20000000000 */
[----:B------:R-:W3:Y:S02]  /*5250*/  @!P6 SYNCS.CCTL.IV [UR9+0x5800] ;  /* 0x00580000ff00e9b1 */ /* 0x000ee40008000009 */
[----:B---3--:R-:W-:Y:S01]  /*5260*/  BAR.SYNC.DEFER_BLOCKING 0x0 ;  /* 0x0000000000007b1d */ /* 0x008fe20000010000 */
[----:B------:R-:W-:Y:S01]  /*5270*/  FFMA.FTZ R3, R70, R3, -0.16845393180847167969 ;  /* 0xbe2c7f3046037423 */ /* 0x000fe20000010003 */
[----:B------:R-:W-:Y:S01]  /*5280*/  @P0 FMUL R72, R72, 0.25 ;  /* 0x3e80000048480820 */ /* 0x000fe20000400000 */
[----:B------:R-:W-:Y:S01]  /*5290*/  FFMA.FTZ R68, R69, 1.1920928955078125e-07, R68 ;  /* 0x3400000045447823 */ /* 0x000fe20000010044 */
[----:B0-----:R-:W-:-:S02]  /*52a0*/  IMAD R69, R0, UR5, RZ ;  /* 0x0000000500457c24 */ /* 0x001fc4000f8e02ff */
[----:B------:R-:W-:Y:S01]  /*52b0*/  FFMA.FTZ R3, R70, R3, 0.1716887056827545166 ;  /* 0x3e2fcf2a46037423 */ /* 0x000fe20000010003 */
[----:B------:R-:W-:Y:S01]  /*52c0*/  @!P2 FMUL R72, R72, 16777216 ;  /* 0x4b8000004848a820 */ /* 0x000fe20000400000 */
[----:B------:R-:W-:Y:S01]  /*52d0*/  UIMAD UR4, UR8, UR4, URZ ;  /* 0x00000004080472a4 */ /* 0x000fe2000f8e02ff */
[C---:B--2---:R-:W-:Y:S02]  /*52e0*/  IMAD R77, R161.reuse, 0x1e, RZ ;  /* 0x0000001ea14d7824 */ /* 0x044fe400078e02ff */
[C---:B------:R-:W-:Y:S01]  /*52f0*/  FFMA.FTZ R3, R70.reuse, R3, -0.17900948226451873779 ;  /* 0xbe374e4346037423 */ /* 0x040fe20000010003 */
[C---:B------:R-:W-:Y:S01]  /*5300*/  IMAD R74, R161.reuse, 0x54, RZ ;  /* 0x00000054a14a7824 */ /* 0x040fe200078e02ff */
[----:B------:R-:W-:Y:S01]  /*5310*/  USHF.L.U32 UR5, UR4, 0x1, URZ ;  /* 0x0000000104057899 */ /* 0x000fe200080006ff */
[C---:B------:R-:W-:Y:S02]  /*5320*/  IMAD R80, R161.reuse, 0x5c, RZ ;  /* 0x0000005ca1507824 */ /* 0x040fe400078e02ff */
[----:B------:R-:W-:Y:S01]  /*5330*/  FFMA.FTZ R3, R70, R3, 0.20512372255325317383 ;  /* 0x3e520bf446037423 */ /* 0x000fe20000010003 */
[C---:B------:R-:W-:Y:S01]  /*5340*/  IMAD R79, R161.reuse, 0xf, RZ ;  /* 0x0000000fa14f7824 */ /* 0x040fe200078e02ff */
[C---:B------:R-:W-:Y:S01]  /*5350*/  LEA R83, R161.reuse, R161, 0x4 ;  /* 0x000000a1a1537211 */ /* 0x040fe200078e20ff */
[----:B------:R-:W-:-:S02]  /*5360*/  IMAD R75, R161, 0x2a, RZ ;  /* 0x0000002aa14b7824 */ /* 0x000fc400078e02ff */
[C---:B------:R-:W-:Y:S01]  /*5370*/  FFMA.FTZ R3, R70.reuse, R3, -0.24046532809734344482 ;  /* 0xbe763c8b46037423 */ /* 0x040fe20000010003 */
[C---:B------:R-:W-:Y:S01]  /*5380*/  IMAD R84, R161.reuse, 0x64, RZ ;  /* 0x00000064a1547824 */ /* 0x040fe200078e02ff */
[C---:B------:R-:W-:Y:S01]  /*5390*/  LEA R101, R161.reuse, R161, 0x5 ;  /* 0x000000a1a1657211 */ /* 0x040fe200078e28ff */
[C---:B------:R-:W-:Y:S02]  /*53a0*/  IMAD R81, R161.reuse, 0x2e, RZ ;  /* 0x0000002ea1517824 */ /* 0x040fe400078e02ff */
[C---:B------:R-:W-:Y:S01]  /*53b0*/  FFMA.FTZ R3, R70.reuse, R3, 0.28857114911079406738 ;  /* 0x3e93bf9946037423 */ /* 0x040fe20000010003 */
[C---:B------:R-:W-:Y:S01]  /*53c0*/  IMAD R85, R161.reuse, 0x32, RZ ;  /* 0x00000032a1557824 */ /* 0x040fe200078e02ff */
[----:B------:R-:W0:Y:S02]  /*53d0*/  @!P6 SYNCS.CCTL.IV [UR9+0x5808] ;  /* 0x00580800ff00e9b1 */ /* 0x000e240008000009 */
[----:B------:R-:W-:Y:S01]  /*53e0*/  FFMA.FTZ R3, R70, R3, -0.36067417263984680176 ;  /* 0xbeb8aa4946037423 */ /* 0x000fe20000010003 */
[----:B------:R-:W-:-:S02]  /*53f0*/  IMAD R89, R161, 0x36, RZ ;  /* 0x00000036a1597824 */ /* 0x000fc400078e02ff */
[C---:B------:R-:W-:Y:S02]  /*5400*/  IMAD R88, R161.reuse, 0x6c, RZ ;  /* 0x0000006ca1587824 */ /* 0x040fe400078e02ff */
[C---:B-1----:R-:W-:Y:S01]  /*5410*/  FFMA.FTZ R5, R70.reuse, R3, 0.48089820146560668945 ;  /* 0x3ef6384a46057423 */ /* 0x042fe20000010003 */
[C---:B------:R-:W-:Y:S01]  /*5420*/  IMAD R87, R161.reuse, 0x13, RZ ;  /* 0x00000013a1577824 */ /* 0x040fe200078e02ff */
[----:B------:R-:W1:Y:S02]  /*5430*/  LDC.64 R2, c[0x0][0x398] ;  /* 0x0000e600ff027b82 */ /* 0x000e640000000a00 */
[C---:B------:R-:W-:Y:S01]  /*5440*/  FFMA.FTZ R71, R70.reuse, R5, -0.72134751081466674805 ;  /* 0xbf38aa3b46477423 */ /* 0x040fe20000010005 */
[C---:B------:R-:W-:Y:S01]  /*5450*/  IMAD R92, R161.reuse, 0x74, RZ ;  /* 0x00000074a15c7824 */ /* 0x040fe200078e02ff */
[----:B------:R-:W2:Y:S01]  /*5460*/  LDTM.x64 R4, tmem[UR10] ;  /* 0x0000000a000479ee */ /* 0x000ea20008340000 */
[C---:B------:R-:W-:Y:S02]  /*5470*/  IMAD R103, R161.reuse, 0x1b, RZ ;  /* 0x0000001ba1677824 */ /* 0x040fe400078e02ff */
[----:B------:R-:W-:Y:S01]  /*5480*/  FMUL R71, R70, R71 ;  /* 0x0000004746477220 */ /* 0x000fe20000400000 */
[C---:B------:R-:W-:Y:S01]  /*5490*/  IMAD R93, R161.reuse, 0x3a, RZ ;  /* 0x0000003aa15d7824 */ /* 0x040fe200078e02ff */
[----:B------:R-:W-:Y:S01]  /*54a0*/  NOP ;  /* 0x0000000000007918 */ /* 0x000fe20000000000 */
[----:B------:R-:W-:-:S02]  /*54b0*/  IMAD R108, R161, 0x4a, RZ ;  /* 0x0000004aa16c7824 */ /* 0x000fc400078e02ff */
[C---:B------:R-:W-:Y:S01]  /*54c0*/  FMUL R71, R70.reuse, R71 ;  /* 0x0000004746477220 */ /* 0x040fe20000400000 */
[C---:B------:R-:W-:Y:S02]  /*54d0*/  IMAD R91, R161.reuse, 0x15, RZ ;  /* 0x00000015a15b7824 */ /* 0x040fe400078e02ff */
[C---:B------:R-:W-:Y:S02]  /*54e0*/  IMAD R95, R161.reuse, 0x17, RZ ;  /* 0x00000017a15f7824 */ /* 0x040fe400078e02ff */
[----:B------:R-:W-:Y:S01]  /*54f0*/  FFMA.FTZ R71, R70, 1.4426950216293334961, R71 ;  /* 0x3fb8aa3b46477823 */ /* 0x000fe20000010047 */
[----:B------:R-:W-:Y:S01]  /*5500*/  @P3 MOV R70, 0x7f800000 ;  /* 0x7f80000000463802 */ /* 0x000fe20000000f00 */
[----:B------:R-:W-:Y:S02]  /*5510*/  IMAD R99, R161, 0x19, RZ ;  /* 0x00000019a1637824 */ /* 0x000fe400078e02ff */
[----:B------:R-:W-:Y:S01]  /*5520*/  FADD R68, R68, R71 ;  /* 0x0000004744447221 */ /* 0x000fe20000000000 */
[----:B------:R-:W-:Y:S01]  /*5530*/  SHF.L.U32 R71, R69, 0x1, RZ ;  /* 0x0000000145477819 */ /* 0x000fe200000006ff */
[----:B------:R-:W-:Y:S01]  /*5540*/  @P3 FFMA.FTZ R68, R73, R70, +INF ;  /* 0x7f80000049443423 */ /* 0x000fe20000010046 */
[----:B------:R-:W-:-:S02]  /*5550*/  IMAD.HI R70, R69, 0x2, RZ ;  /* 0x0000000245467827 */ /* 0x000fc400078e02ff */
[----:B------:R-:W3:Y:S01]  /*5560*/  MUFU.RCP R69, R72 ;  /* 0x0000004800457308 */ /* 0x000ee20000001000 */
[----:B-1----:R-:W-:Y:S01]  /*5570*/  IADD3 R2, P3, P4, R71, UR5, R2 ;  /* 0x0000000547027c10 */ /* 0x002fe2000fc7e002 */
[----:B------:R-:W-:Y:S01]  /*5580*/  UIMAD.WIDE UR4, UR4, 0x2, URZ ;  /* 0x00000002040478a5 */ /* 0x000fe2000f8e02ff */
[----:B------:R-:W-:Y:S02]  /*5590*/  IMAD R71, R161, 0x1a, RZ ;  /* 0x0000001aa1477824 */ /* 0x000fe400078e02ff */
[----:B--2---:R-:W-:Y:S01]  /*55a0*/  @P0 FMUL R24, R24, 0.25 ;  /* 0x3e80000018180820 */ /* 0x004fe20000400000 */
[----:B------:R-:W-:Y:S01]  /*55b0*/  @P0 FMUL R25, R25, 0.25 ;  /* 0x3e80000019190820 */ /* 0x000fe20000400000 */
[----:B------:R-:W-:Y:S01]  /*55c0*/  @P0 FMUL R12, R12, 0.25 ;  /* 0x3e8000000c0c0820 */ /* 0x000fe20000400000 */
[----:B------:R-:W-:Y:S01]  /*55d0*/  @P0 FMUL R22, R22, 0.25 ;  /* 0x3e80000016160820 */ /* 0x000fe20000400000 */
[----:B------:R-:W-:Y:S01]  /*55e0*/  @P0 FMUL R19, R19, 0.25 ;  /* 0x3e80000013130820 */ /* 0x000fe20000400000 */
[----:B------:R-:W-:Y:S01]  /*55f0*/  @P0 FMUL R32, R32, 0.25 ;  /* 0x3e80000020200820 */ /* 0x000fe20000400000 */
[----:B------:R-:W-:Y:S01]  /*5600*/  @P0 FMUL R33, R33, 0.25 ;  /* 0x3e80000021210820 */ /* 0x000fe20000400000 */
[----:B------:R-:W-:Y:S01]  /*5610*/  @P0 FMUL R38, R38, 0.25 ;  /* 0x3e80000026260820 */ /* 0x000fe20000400000 */
[----:B------:R-:W-:Y:S01]  /*5620*/  @P0 FMUL R39, R39, 0.25 ;  /* 0x3e80000027270820 */ /* 0x000fe20000400000 */
[----:B------:R-:W-:Y:S01]  /*5630*/  @!P2 FMUL R24, R24, 16777216 ;  /* 0x4b8000001818a820 */ /* 0x000fe20000400000 */
[----:B------:R-:W-:Y:S01]  /*5640*/  @!P2 FMUL R25, R25, 16777216 ;  /* 0x4b8000001919a820 */ /* 0x000fe20000400000 */
[----:B------:R-:W-:Y:S01]  /*5650*/  @!P2 FMUL R12, R12, 16777216 ;  /* 0x4b8000000c0ca820 */ /* 0x000fe20000400000 */
[----:B------:R-:W-:Y:S01]  /*5660*/  @!P2 FMUL R22, R22, 16777216 ;  /* 0x4b8000001616a820 */ /* 0x000fe20000400000 */
[----:B------:R-:W-:Y:S01]  /*5670*/  @P0 FMUL R20, R20, 0.25 ;  /* 0x3e80000014140820 */ /* 0x000fe20000400000 */
[----:B------:R-:W-:Y:S01]  /*5680*/  @P0 FMUL R21, R21, 0.25 ;  /* 0x3e80000015150820 */ /* 0x000fe20000400000 */
[----:B------:R-:W-:Y:S01]  /*5690*/  @!P2 FMUL R19, R19, 16777216 ;  /* 0x4b8000001313a820 */ /* 0x000fe20000400000 */
[----:B------:R-:W-:Y:S01]  /*56a0*/  @!P2 FMUL R32, R32, 16777216 ;  /* 0x4b8000002020a820 */ /* 0x000fe20000400000 */
[----:B------:R-:W-:Y:S01]  /*56b0*/  @!P2 FMUL R33, R33, 16777216 ;  /* 0x4b8000002121a820 */ /* 0x000fe20000400000 */
[----:B------:R-:W-:Y:S01]  /*56c0*/  @P0 FMUL R34, R34, 0.25 ;  /* 0x3e80000022220820 */ /* 0x000fe20000400000 */
[----:B------:R-:W-:Y:S01]  /*56d0*/  @P0 FMUL R35, R35, 0.25 ;  /* 0x3e80000023230820 */ /* 0x000fe20000400000 */
[----:B------:R-:W-:Y:S01]  /*56e0*/  @!P2 FMUL R38, R38, 16777216 ;  /* 0x4b8000002626a820 */ /* 0x000fe20000400000 */
[----:B------:R-:W-:Y:S01]  /*56f0*/  @!P2 FMUL R39, R39, 16777216 ;  /* 0x4b8000002727a820 */ /* 0x000fe20000400000 */
[C---:B---3--:R-:W-:Y:S01]  /*5700*/  FMUL R146, R69.reuse, R24 ;  /* 0x0000001845927220 */ /* 0x048fe20000400000 */
[----:B------:R-:W-:Y:S01]  /*5710*/  FMUL R25, R69, R25 ;  /* 0x0000001945197220 */ /* 0x000fe20000400000 */
[----:B------:R-:W-:Y:S01]  /*5720*/  @P0 FMUL R10, R10, 0.25 ;  /* 0x3e8000000a0a0820 */ /* 0x000fe20000400000 */
[----:B------:R-:W-:Y:S01]  /*5730*/  @P0 FMUL R16, R16, 0.25 ;  /* 0x3e80000010100820 */ /* 0x000fe20000400000 */
[----:B------:R-:W-:Y:S01]  /*5740*/  @P0 FMUL R18, R18, 0.25 ;  /* 0x3e80000012120820 */ /* 0x000fe20000400000 */
[----:B------:R-:W-:Y:S01]  /*5750*/  @P0 FMUL R15, R15, 0.25 ;  /* 0x3e8000000f0f0820 */ /* 0x000fe20000400000 */
[----:B------:R-:W-:Y:S01]  /*5760*/  @P0 FMUL R26, R26, 0.25 ;  /* 0x3e8000001a1a0820 */ /* 0x000fe20000400000 */
[----:B------:R-:W-:Y:S01]  /*5770*/  @P0 FMUL R27, R27, 0.25 ;  /* 0x3e8000001b1b0820 */ /* 0x000fe20000400000 */
[----:B------:R-:W-:Y:S01]  /*5780*/  @P0 FMUL R31, R31, 0.25 ;  /* 0x3e8000001f1f0820 */ /* 0x000fe20000400000 */
[C---:B------:R-:W-:Y:S01]  /*5790*/  FMUL R152, R69.reuse, R12 ;  /* 0x0000000c45987220 */ /* 0x040fe20000400000 */
[----:B------:R-:W-:Y:S01]  /*57a0*/  FMUL R147, R69, R22 ;  /* 0x0000001645937220 */ /* 0x000fe20000400000 */
[----:B------:R-:W-:Y:S01]  /*57b0*/  @P0 FMUL R44, R44, 0.25 ;  /* 0x3e8000002c2c0820 */ /* 0x000fe20000400000 */
[----:B------:R-:W-:Y:S01]  /*57c0*/  @P0 FMUL R45, R45, 0.25 ;  /* 0x3e8000002d2d0820 */ /* 0x000fe20000400000 */
[----:B------:R-:W-:Y:S01]  /*57d0*/  @P0 FMUL R46, R46, 0.25 ;  /* 0x3e8000002e2e0820 */ /* 0x000fe20000400000 */
[----:B------:R-:W-:Y:S01]  /*57e0*/  @P0 FMUL R47, R47, 0.25 ;  /* 0x3e8000002f2f0820 */ /* 0x000fe20000400000 */
[----:B------:R-:W-:Y:S01]  /*57f0*/  @!P2 FMUL R20, R20, 16777216 ;  /* 0x4b8000001414a820 */ /* 0x000fe20000400000 */
[----:B------:R-:W-:Y:S01]  /*5800*/  @!P2 FMUL R21, R21, 16777216 ;  /* 0x4b8000001515a820 */ /* 0x000fe20000400000 */
[C---:B------:R-:W-:Y:S01]  /*5810*/  FMUL R12, R69.reuse, R19 ;  /* 0x00000013450c7220 */ /* 0x040fe20000400000 */
[C---:B------:R-:W-:Y:S01]  /*5820*/  FMUL R22, R69.reuse, R32 ;  /* 0x0000002045167220 */ /* 0x040fe20000400000 */
[----:B------:R-:W-:Y:S01]  /*5830*/  FMUL R33, R69, R33 ;  /* 0x0000002145217220 */ /* 0x000fe20000400000 */
[----:B------:R-:W-:Y:S01]  /*5840*/  @P0 FMUL R4, R4, 0.25 ;  /* 0x3e80000004040820 */ /* 0x000fe20000400000 */
[----:B------:R-:W-:Y:S01]  /*5850*/  @P0 FMUL R8, R8, 0.25 ;  /* 0x3e80000008080820 */ /* 0x000fe20000400000 */
[----:B------:R-:W-:Y:S01]  /*5860*/  @P0 FMUL R17, R17, 0.25 ;  /* 0x3e80000011110820 */ /* 0x000fe20000400000 */
[----:B------:R-:W-:Y:S01]  /*5870*/  @P0 FMUL R36, R36, 0.25 ;  /* 0x3e80000024240820 */ /* 0x000fe20000400000 */
[----:B------:R-:W-:Y:S01]  /*5880*/  @P0 FMUL R37, R37, 0.25 ;  /* 0x3e80000025250820 */ /* 0x000fe20000400000 */
[----:B------:R-:W-:Y:S01]  /*5890*/  @!P2 FMUL R34, R34, 16777216 ;  /* 0x4b8000002222a820 */ /* 0x000fe20000400000 */
[----:B------:R-:W-:Y:S01]  /*58a0*/  @!P2 FMUL R35, R35, 16777216 ;  /* 0x4b8000002323a820 */ /* 0x000fe20000400000 */
        /* <DEDUP_REMOVED lines=8> */
[----:B------:R-:W-:Y:S01]  /*5930*/  @!P2 FMUL R18, R18, 16777216 ;  /* 0x4b8000001212a820 */ /* 0x000fe20000400000 */
[----:B------:R-:W-:Y:S01]  /*5940*/  F2FP.BF16.F32.PACK_AB R146, R25, R146 ;  /* 0x000000921992723e */ /* 0x000fe200000010ff */
[----:B------:R-:W-:Y:S01]  /*5950*/  @P0 FMUL R14, R14, 0.25 ;  /* 0x3e8000000e0e0820 */ /* 0x000fe20000400000 */
[----:B------:R-:W-:Y:S01]  /*5960*/  @P0 FMUL R54, R54, 0.25 ;  /* 0x3e80000036360820 */ /* 0x000fe20000400000 */
[----:B------:R-:W-:Y:S01]  /*5970*/  @P0 FMUL R55, R55, 0.25 ;  /* 0x3e80000037370820 */ /* 0x000fe20000400000 */
[----:B------:R-:W-:Y:S01]  /*5980*/  @!P2 FMUL R15, R15, 16777216 ;  /* 0x4b8000000f0fa820 */ /* 0x000fe20000400000 */
[----:B------:R-:W-:Y:S01]  /*5990*/  @!P2 FMUL R26, R26, 16777216 ;  /* 0x4b8000001a1aa820 */ /* 0x000fe20000400000 */
[----:B------:R-:W-:Y:S01]  /*59a0*/  @!P2 FMUL R27, R27, 16777216 ;  /* 0x4b8000001b1ba820 */ /* 0x000fe20000400000 */
[----:B------:R-:W-:Y:S01]  /*59b0*/  @!P2 FMUL R31, R31, 16777216 ;  /* 0x4b8000001f1fa820 */ /* 0x000fe20000400000 */
[----:B------:R-:W-:-:S02]  /*59c0*/  IMAD R25, R161, 0x30, RZ ;  /* 0x00000030a1197824 */ /* 0x000fc400078e02ff */
[----:B------:R-:W-:Y:S01]  /*59d0*/  @P0 FMUL R6, R6, 0.25 ;  /* 0x3e80000006060820 */ /* 0x000fe20000400000 */
[----:B------:R-:W-:Y:S01]  /*59e0*/  @P0 FMUL R13, R13, 0.25 ;  /* 0x3e8000000d0d0820 */ /* 0x000fe20000400000 */
[----:B------:R-:W-:Y:S01]  /*59f0*/  @P0 FMUL R23, R23, 0.25 ;  /* 0x3e80000017170820 */ /* 0x000fe20000400000 */
[----:B------:R-:W-:Y:S01]  /*5a00*/  @!P2 FMUL R44, R44, 16777216 ;  /* 0x4b8000002c2ca820 */ /* 0x000fe20000400000 */
[----:B------:R-:W-:Y:S01]  /*5a10*/  @!P2 FMUL R45, R45, 16777216 ;  /* 0x4b8000002d2da820 */ /* 0x000fe20000400000 */
        /* <DEDUP_REMOVED lines=13> */
[----:B------:R-:W-:Y:S01]  /*5af0*/  @!P2 FMUL R37, R37, 16777216 ;  /* 0x4b8000002525a820 */ /* 0x000fe20000400000 */
[C---:B------:R-:W-:Y:S01]  /*5b00*/  FMUL R34, R69.reuse, R34 ;  /* 0x0000002245227220 */ /* 0x040fe20000400000 */
[----:B------:R-:W-:Y:S01]  /*5b10*/  FMUL R35, R69, R35 ;  /* 0x0000002345237220 */ /* 0x000fe20000400000 */
[----:B------:R-:W-:Y:S01]  /*5b20*/  F2FP.BF16.F32.PACK_AB R22, R33, R22 ;  /* 0x000000162116723e */ /* 0x000fe200000010ff */
[----:B------:R-:W-:Y:S01]  /*5b30*/  @P0 FMUL R62, R62, 0.25 ;  /* 0x3e8000003e3e0820 */ /* 0x000fe20000400000 */
[----:B------:R-:W-:Y:S01]  /*5b40*/  @P0 FMUL R63, R63, 0.25 ;  /* 0x3e8000003f3f0820 */ /* 0x000fe20000400000 */
[----:B------:R-:W-:Y:S01]  /*5b50*/  @!P2 FMUL R11, R11, 16777216 ;  /* 0x4b8000000b0ba820 */ /* 0x000fe20000400000 */
[----:B------:R-:W-:Y:S01]  /*5b60*/  @!P2 FMUL R28, R28, 16777216 ;  /* 0x4b8000001c1ca820 */ /* 0x000fe20000400000 */
[----:B------:R-:W-:Y:S01]  /*5b70*/  @!P2 FMUL R42, R42, 16777216 ;  /* 0x4b8000002a2aa820 */ /* 0x000fe20000400000 */
[----:B------:R-:W-:Y:S01]  /*5b80*/  @!P2 FMUL R43, R43, 16777216 ;  /* 0x4b8000002b2ba820 */ /* 0x000fe20000400000 */
[C---:B------:R-:W-:Y:S01]  /*5b90*/  FMUL R153, R69.reuse, R10 ;  /* 0x0000000a45997220 */ /* 0x040fe20000400000 */
[C---:B------:R-:W-:Y:S01]  /*5ba0*/  FMUL R150, R69.reuse, R16 ;  /* 0x0000001045967220 */ /* 0x040fe20000400000 */
[----:B------:R-:W-:Y:S01]  /*5bb0*/  FMUL R149, R69, R18 ;  /* 0x0000001245957220 */ /* 0x000fe20000400000 */
[----:B------:R-:W-:Y:S01]  /*5bc0*/  F2FP.BF16.F32.PACK_AB R19, R24, R19 ;  /* 0x000000131813723e */ /* 0x000fe200000010ff */
[----:B------:R-:W-:-:S02]  /*5bd0*/  IMAD R33, R161, 0x18, RZ ;  /* 0x00000018a1217824 */ /* 0x000fc400078e02ff */
[----:B------:R-:W-:Y:S01]  /*5be0*/  @!P2 FMUL R14, R14, 16777216 ;  /* 0x4b8000000e0ea820 */ /* 0x000fe20000400000 */
[----:B------:R-:W-:Y:S01]  /*5bf0*/  @!P2 FMUL R54, R54, 16777216 ;  /* 0x4b8000003636a820 */ /* 0x000fe20000400000 */
[----:B------:R-:W-:Y:S01]  /*5c00*/  @!P2 FMUL R55, R55, 16777216 ;  /* 0x4b8000003737a820 */ /* 0x000fe20000400000 */
[C---:B------:R-:W-:Y:S01]  /*5c10*/  FMUL R10, R69.reuse, R15 ;  /* 0x0000000f450a7220 */ /* 0x040fe20000400000 */
[C---:B------:R-:W-:Y:S01]  /*5c20*/  FMUL R145, R69.reuse, R26 ;  /* 0x0000001a45917220 */ /* 0x040fe20000400000 */
[C---:B------:R-:W-:Y:S01]  /*5c30*/  FMUL R16, R69.reuse, R27 ;  /* 0x0000001b45107220 */ /* 0x040fe20000400000 */
[----:B------:R-:W-:Y:S01]  /*5c40*/  FMUL R18, R69, R31 ;  /* 0x0000001f45127220 */ /* 0x000fe20000400000 */
[----:B------:R-:W-:Y:S01]  /*5c50*/  IADD3.X R3, PT, PT, R70, UR5, R3, P3, P4 ;  /* 0x0000000546037c10 */ /* 0x000fe20009fe8403 */
[----:B------:R-:W-:Y:S02]  /*5c60*/  IMAD R24, R161, 0x60, RZ ;  /* 0x00000060a1187824 */ /* 0x000fe400078e02ff */
[----:B------:R-:W-:Y:S01]  /*5c70*/  @P0 FMUL R52, R52, 0.25 ;  /* 0x3e80000034340820 */ /* 0x000fe20000400000 */
[----:B------:R-:W-:Y:S01]  /*5c80*/  @P0 FMUL R53, R53, 0.25 ;  /* 0x3e80000035350820 */ /* 0x000fe20000400000 */
[----:B------:R-:W-:Y:S01]  /*5c90*/  @!P2 FMUL R6, R6, 16777216 ;  /* 0x4b8000000606a820 */ /* 0x000fe20000400000 */
[----:B------:R-:W-:Y:S01]  /*5ca0*/  @!P2 FMUL R13, R13, 16777216 ;  /* 0x4b8000000d0da820 */ /* 0x000fe20000400000 */
[----:B------:R-:W-:Y:S01]  /*5cb0*/  @!P2 FMUL R23, R23, 16777216 ;  /* 0x4b8000001717a820 */ /* 0x000fe20000400000 */
[C---:B------:R-:W-:Y:S01]  /*5cc0*/  FMUL R44, R69.reuse, R44 ;  /* 0x0000002c452c7220 */ /* 0x040fe20000400000 */
[C---:B------:R-:W-:Y:S01]  /*5cd0*/  FMUL R45, R69.reuse, R45 ;  /* 0x0000002d452d7220 */ /* 0x040fe20000400000 */
[C---:B------:R-:W-:Y:S01]  /*5ce0*/  FMUL R15, R69.reuse, R46 ;  /* 0x0000002e450f7220 */ /* 0x040fe20000400000 */
[----:B------:R-:W-:Y:S01]  /*5cf0*/  FMUL R26, R69, R47 ;  /* 0x0000002f451a7220 */ /* 0x000fe20000400000 */
[----:B------:R-:W-:Y:S01]  /*5d00*/  IMAD R31, R161, 0x6, RZ ;  /* 0x00000006a11f7824 */ /* 0x000fe200078e02ff */
[----:B------:R-:W-:Y:S01]  /*5d10*/  IADD3 R32, P3, PT, R25, R2, RZ ;  /* 0x0000000219207210 */ /* 0x000fe20007f7e0ff */
[----:B------:R-:W-:Y:S01]  /*5d20*/  @!P2 FMUL R7, R7, 16777216 ;  /* 0x4b8000000707a820 */ /* 0x000fe20000400000 */
[----:B------:R-:W-:Y:S01]  /*5d30*/  @!P2 FMUL R29, R29, 16777216 ;  /* 0x4b8000001d1da820 */ /* 0x000fe20000400000 */
[----:B------:R-:W-:Y:S01]  /*5d40*/  @!P2 FMUL R30, R30, 16777216 ;  /* 0x4b8000001e1ea820 */ /* 0x000fe20000400000 */
[----:B------:R-:W-:Y:S01]  /*5d50*/  @!P2 FMUL R50, R50, 16777216 ;  /* 0x4b8000003232a820 */ /* 0x000fe20000400000 */
[----:B------:R-:W-:Y:S01]  /*5d60*/  @!P2 FMUL R51, R51, 16777216 ;  /* 0x4b8000003333a820 */ /* 0x000fe20000400000 */
[C---:B------:R-:W-:Y:S01]  /*5d70*/  FMUL R156, R69.reuse, R4 ;  /* 0x00000004459c7220 */ /* 0x040fe20000400000 */
[C---:B------:R-:W-:Y:S01]  /*5d80*/  FMUL R154, R69.reuse, R8 ;  /* 0x00000008459a7220 */ /* 0x040fe20000400000 */
[C---:B------:R-:W-:Y:S01]  /*5d90*/  FMUL R17, R69.reuse, R17 ;  /* 0x0000001145117220 */ /* 0x040fe20000400000 */
[C---:B------:R-:W-:Y:S01]  /*5da0*/  FMUL R20, R69.reuse, R36 ;  /* 0x0000002445147220 */ /* 0x040fe20000400000 */
[----:B------:R-:W-:Y:S01]  /*5db0*/  FMUL R37, R69, R37 ;  /* 0x0000002545257220 */ /* 0x000fe20000400000 */
[----:B------:R-:W-:Y:S01]  /*5dc0*/  F2FP.BF16.F32.PACK_AB R148, R21, R148 ;  /* 0x000000941594723e */ /* 0x000fe200000010ff */
[----:B------:R-:W-:-:S02]  /*5dd0*/  IMAD R39, R161, 0x50, RZ ;  /* 0x00000050a1277824 */ /* 0x000fc400078e02ff */
[----:B------:R-:W-:Y:S01]  /*5de0*/  @!P2 FMUL R62, R62, 16777216 ;  /* 0x4b8000003e3ea820 */ /* 0x000fe20000400000 */
[----:B------:R-:W-:Y:S01]  /*5df0*/  @!P2 FMUL R63, R63, 16777216 ;  /* 0x4b8000003f3fa820 */ /* 0x000fe20000400000 */
[C---:B------:R-:W-:Y:S01]  /*5e00*/  FMUL R8, R69.reuse, R11 ;  /* 0x0000000b45087220 */ /* 0x040fe20000400000 */
[C---:B------:R-:W-:Y:S01]  /*5e10*/  FMUL R144, R69.reuse, R28 ;  /* 0x0000001c45907220 */ /* 0x040fe20000400000 */
[C---:B------:R-:W-:Y:S01]  /*5e20*/  FMUL R42, R69.reuse, R42 ;  /* 0x0000002a452a7220 */ /* 0x040fe20000400000 */
[----:B------:R-:W-:Y:S01]  /*5e30*/  FMUL R43, R69, R43 ;  /* 0x0000002b452b7220 */ /* 0x000fe20000400000 */
[----:B------:R-:W-:Y:S01]  /*5e40*/  FSEL R4, R68, -INF , P1 ;  /* 0xff80000044047808 */ /* 0x000fe20000800000 */
[----:B------:R-:W-:Y:S01]  /*5e50*/  @P0 FMUL R5, R5, 0.25 ;  /* 0x3e80000005050820 */ /* 0x000fe20000400000 */
[----:B------:R-:W-:Y:S01]  /*5e60*/  F2FP.BF16.F32.PACK_AB R21, R35, R34 ;  /* 0x000000222315723e */ /* 0x000fe200000010ff */
        /* <DEDUP_REMOVED lines=16> */
[C---:B------:R-:W-:Y:S01]  /*5f70*/  FMUL R11, R69.reuse, R54 ;  /* 0x00000036450b7220 */ /* 0x040fe20000400000 */
[----:B------:R-:W-:Y:S01]  /*5f80*/  FMUL R28, R69, R55 ;  /* 0x00000037451c7220 */ /* 0x000fe20000400000 */
[----:B------:R-:W-:Y:S01]  /*5f90*/  IADD3 R34, P1, PT, R33, R2, RZ ;  /* 0x0000000221227210 */ /* 0x000fe20007f3e0ff */
[----:B------:R-:W-:Y:S01]  /*5fa0*/  @!P2 FMUL R52, R52, 16777216 ;  /* 0x4b8000003434a820 */ /* 0x000fe20000400000 */
[----:B------:R-:W-:Y:S01]  /*5fb0*/  @!P2 FMUL R53, R53, 16777216 ;  /* 0x4b8000003535a820 */ /* 0x000fe20000400000 */
[C---:B------:R-:W-:Y:S01]  /*5fc0*/  FMUL R155, R69.reuse, R6 ;  /* 0x00000006459b7220 */ /* 0x040fe20000400000 */
[C---:B------:R-:W-:Y:S01]  /*5fd0*/  FMUL R13, R69.reuse, R13 ;  /* 0x0000000d450d7220 */ /* 0x040fe20000400000 */
[----:B------:R-:W-:Y:S01]  /*5fe0*/  FMUL R14, R69, R23 ;  /* 0x00000017450e7220 */ /* 0x000fe20000400000 */
[----:B------:R-:W-:Y:S01]  /*5ff0*/  F2FP.BF16.F32.PACK_AB R145, R16, R145 ;  /* 0x000000911091723e */ /* 0x000fe200000010ff */
[----:B------:R-:W-:Y:S01]  /*6000*/  IMAD R35, R161, 0xc, RZ ;  /* 0x0000000ca1237824 */ /* 0x000fe200078e02ff */
[----:B------:R-:W-:Y:S01]  /*6010*/  IADD3 R24, P0, PT, R24, R2, RZ ;  /* 0x0000000218187210 */ /* 0x000fe20007f1e0ff */
[----:B------:R-:W-:Y:S01]  /*6020*/  FMUL R6, R69, R7 ;  /* 0x0000000745067220 */ /* 0x000fe20000400000 */
[----:B------:R-:W-:Y:S01]  /*6030*/  LEA.HI.X.SX32 R33, R33, R3, 0x1, P3 ;  /* 0x0000000321217211 */ /* 0x000fe200018f0eff */
[C---:B------:R-:W-:Y:S01]  /*6040*/  FMUL R29, R69.reuse, R29 ;  /* 0x0000001d451d7220 */ /* 0x040fe20000400000 */
[C---:B------:R-:W-:Y:S01]  /*6050*/  FMUL R23, R69.reuse, R30 ;  /* 0x0000001e45177220 */ /* 0x040fe20000400000 */
[C---:B------:R-:W-:Y:S01]  /*6060*/  FMUL R50, R69.reuse, R50 ;  /* 0x0000003245327220 */ /* 0x040fe20000400000 */
[----:B------:R-:W-:Y:S01]  /*6070*/  FMUL R51, R69, R51 ;  /* 0x0000003345337220 */ /* 0x000fe20000400000 */
[----:B------:R-:W-:Y:S01]  /*6080*/  F2FP.BF16.F32.PACK_AB R16, R45, R44 ;  /* 0x0000002c2d10723e */ /* 0x000fe200000010ff */
[----:B------:R-:W-:Y:S01]  /*6090*/  IMAD R47, R161, 0x28, RZ ;  /* 0x00000028a12f7824 */ /* 0x000fe200078e02ff */
[----:B------:R-:W-:Y:S01]  /*60a0*/  F2FP.BF16.F32.PACK_AB R15, R26, R15 ;  /* 0x0000000f1a0f723e */ /* 0x000fe200000010ff */
[----:B------:R-:W-:Y:S01]  /*60b0*/  FMUL R7, R69, R62 ;  /* 0x0000003e45077220 */ /* 0x000fe20000400000 */
[----:B------:R-:W-:Y:S01]  /*60c0*/  LEA R27, R161, R161, 0x1 ;  /* 0x000000a1a11b7211 */ /* 0x000fe200078e08ff */
[----:B------:R-:W-:Y:S01]  /*60d0*/  FMUL R30, R69, R63 ;  /* 0x0000003f451e7220 */ /* 0x000fe20000400000 */
[----:B------:R-:W-:Y:S01]  /*60e0*/  IADD3 R38, P3, PT, R31, R2, RZ ;  /* 0x000000021f267210 */ /* 0x000fe20007f7e0ff */
[----:B------:R-:W-:Y:S01]  /*60f0*/  IMAD R45, R161, 0xa, RZ ;  /* 0x0000000aa12d7824 */ /* 0x000fe200078e02ff */
[----:B------:R-:W-:Y:S01]  /*6100*/  F2FP.BF16.F32.PACK_AB R150, R17, R150 ;  /* 0x000000961196723e */ /* 0x000fe200000010ff */
[----:B------:R-:W-:Y:S01]  /*6110*/  @!P2 FMUL R9, R9, 16777216 ;  /* 0x4b8000000909a820 */ /* 0x000fe20000400000 */
[----:B------:R-:W-:Y:S01]  /*6120*/  F2FP.BF16.F32.PACK_AB R20, R37, R20 ;  /* 0x000000142514723e */ /* 0x000fe200000010ff */
[----:B------:R-:W-:Y:S01]  /*6130*/  IMAD R37, R161, 0x48, RZ ;  /* 0x00000048a1257824 */ /* 0x000fe200078e02ff */
[----:B------:R-:W-:Y:S01]  /*6140*/  IADD3 R26, P4, PT, R39, R2, RZ ;  /* 0x00000002271a7210 */ /* 0x000fe20007f9e0ff */
[----:B------:R-:W-:Y:S01]  /*6150*/  FMUL R52, R69, R52 ;  /* 0x0000003445347220 */ /* 0x000fe20000400000 */
[----:B------:R-:W-:Y:S01]  /*6160*/  F2FP.BF16.F32.PACK_AB R17, R43, R42 ;  /* 0x0000002a2b11723e */ /* 0x000fe200000010ff */
[----:B------:R-:W-:Y:S01]  /*6170*/  FMUL R53, R69, R53 ;  /* 0x0000003545357220 */ /* 0x000fe20000400000 */
[----:B------:R-:W-:Y:S01]  /*6180*/  F2FP.BF16.F32.PACK_AB R11, R28, R11 ;  /* 0x0000000b1c0b723e */ /* 0x000fe200000010ff */
[----:B------:R-:W-:Y:S01]  /*6190*/  IMAD R43, R161, 0x14, RZ ;  /* 0x00000014a12b7824 */ /* 0x000fe200078e02ff */
[-C--:B------:R-:W-:Y:S01]  /*61a0*/  LEA.HI.X.SX32 R25, R25, R3.reuse, 0x1, P0 ;  /* 0x0000000319197211 */ /* 0x080fe200000f0eff */
[----:B------:R-:W-:Y:S01]  /*61b0*/  @!P2 FMUL R58, R58, 16777216 ;  /* 0x4b8000003a3aa820 */ /* 0x000fe20000400000 */
[----:B------:R-:W-:Y:S01]  /*61c0*/  @!P2 FMUL R59, R59, 16777216 ;  /* 0x4b8000003b3ba820 */ /* 0x000fe20000400000 */
[----:B------:R-:W-:Y:S01]  /*61d0*/  F2FP.BF16.F32.PACK_AB R152, R13, R152 ;  /* 0x000000980d98723e */ /* 0x000fe200000010ff */
[----:B------:R-:W-:Y:S01]  /*61e0*/  IMAD R28, R161, 0x70, RZ ;  /* 0x00000070a11c7824 */ /* 0x000fe200078e02ff */
[----:B------:R-:W-:Y:S01]  /*61f0*/  IADD3 R36, P0, PT, R35, R2, RZ ;  /* 0x0000000223247210 */ /* 0x000fe20007f1e0ff */
[----:B------:R-:W-:Y:S01]  /*6200*/  @!P2 FMUL R64, R64, 16777216 ;  /* 0x4b8000004040a820 */ /* 0x000fe20000400000 */
[-C--:B------:R-:W-:Y:S01]  /*6210*/  LEA.HI.X.SX32 R39, R27, R3.reuse, 0x1, P3 ;  /* 0x000000031b277211 */ /* 0x080fe200018f0eff */
[----:B------:R-:W-:Y:S01]  /*6220*/  @!P2 FMUL R65, R65, 16777216 ;  /* 0x4b8000004141a820 */ /* 0x000fe20000400000 */
[----:B------:R-:W-:Y:S01]  /*6230*/  F2FP.BF16.F32.PACK_AB R144, R29, R144 ;  /* 0x000000901d90723e */ /* 0x000fe200000010ff */
[----:B------:R-:W-:Y:S01]  /*6240*/  @!P2 FMUL R5, R5, 16777216 ;  /* 0x4b8000000505a820 */ /* 0x000fe20000400000 */
[----:B------:R-:W-:Y:S01]  /*6250*/  F2FP.BF16.F32.PACK_AB R13, R51, R50 ;  /* 0x00000032330d723e */ /* 0x000fe200000010ff */
[----:B------:R-:W-:Y:S01]  /*6260*/  @!P2 FMUL R40, R40, 16777216 ;  /* 0x4b8000002828a820 */ /* 0x000fe20000400000 */
[----:B------:R-:W-:Y:S01]  /*6270*/  LEA.HI.X.SX32 R27, R47, R3, 0x1, P4 ;  /* 0x000000032f1b7211 */ /* 0x000fe200020f0eff */
[----:B------:R-:W-:Y:S01]  /*6280*/  @!P2 FMUL R41, R41, 16777216 ;  /* 0x4b8000002929a820 */ /* 0x000fe20000400000 */
        /* <DEDUP_REMOVED lines=8> */
[----:B------:R-:W-:Y:S01]  /*6310*/  F2FP.BF16.F32.PACK_AB R7, R30, R7 ;  /* 0x000000071e07723e */ /* 0x000fe200000010ff */
[C---:B------:R-:W-:Y:S01]  /*6320*/  IMAD R51, R161.reuse, 0x1c, RZ ;  /* 0x0000001ca1337824 */ /* 0x040fe200078e02ff */
[----:B------:R-:W-:Y:S01]  /*6330*/  LEA R29, R161, R161, 0x2 ;  /* 0x000000a1a11d7211 */ /* 0x000fe200078e10ff */
[----:B------:R-:W-:Y:S01]  /*6340*/  FMUL R9, R69, R9 ;  /* 0x0000000945097220 */ /* 0x000fe20000400000 */
[----:B------:R-:W-:Y:S01]  /*6350*/  IADD3 R46, P4, PT, R45, R2, RZ ;  /* 0x000000022d2e7210 */ /* 0x000fe20007f9e0ff */
[C---:B------:R-:W-:Y:S01]  /*6360*/  FMUL R58, R69.reuse, R58 ;  /* 0x0000003a453a7220 */ /* 0x040fe20000400000 */
[----:B------:R-:W-:Y:S01]  /*6370*/  F2FP.BF16.F32.PACK_AB R149, R12, R149 ;  /* 0x000000950c95723e */ /* 0x000fe200000010ff */
[----:B------:R-:W-:Y:S01]  /*6380*/  FMUL R59, R69, R59 ;  /* 0x0000003b453b7220 */ /* 0x000fe20000400000 */
[----:B------:R-:W-:Y:S01]  /*6390*/  IADD3 R30, P2, PT, R37, R2, RZ ;  /* 0x00000002251e7210 */ /* 0x000fe20007f5e0ff */
[----:B------:R-:W-:Y:S01]  /*63a0*/  IMAD R54, R161, 0x38, RZ ;  /* 0x00000038a1367824 */ /* 0x000fe200078e02ff */
[----:B------:R-:W-:Y:S01]  /*63b0*/  F2FP.BF16.F32.PACK_AB R12, R53, R52 ;  /* 0x00000034350c723e */ /* 0x000fe200000010ff */
[----:B------:R-:W-:Y:S01]  /*63c0*/  FMUL R64, R69, R64 ;  /* 0x0000004045407220 */ /* 0x000fe20000400000 */
[----:B------:R-:W-:Y:S01]  /*63d0*/  LEA.HI.X.SX32 R37, R31, R3, 0x1, P0 ;  /* 0x000000031f257211 */ /* 0x000fe200000f0eff */
[----:B------:R-:W-:Y:S01]  /*63e0*/  FMUL R65, R69, R65 ;  /* 0x0000004145417220 */ /* 0x000fe20000400000 */
[-C--:B------:R-:W-:Y:S01]  /*63f0*/  IADD3 R44, P3, PT, R43, R2.reuse, RZ ;  /* 0x000000022b2c7210 */ /* 0x080fe20007f7e0ff */
[----:B------:R-:W-:Y:S01]  /*6400*/  IMAD R53, R161, 0xe, RZ ;  /* 0x0000000ea1357824 */ /* 0x000fe200078e02ff */
[----:B------:R-:W-:Y:S01]  /*6410*/  IADD3 R28, P6, PT, R28, R2, RZ ;  /* 0x000000021c1c7210 */ /* 0x000fe20007fde0ff */
[----:B------:R-:W-:Y:S01]  /*6420*/  FMUL R40, R69, R40 ;  /* 0x0000002845287220 */ /* 0x000fe20000400000 */
[-C--:B------:R-:W-:Y:S01]  /*6430*/  IADD3 R42, P0, PT, R47, R2.reuse, RZ ;  /* 0x000000022f2a7210 */ /* 0x080fe20007f1e0ff */
[----:B------:R-:W-:Y:S01]  /*6440*/  FMUL R41, R69, R41 ;  /* 0x0000002945297220 */ /* 0x000fe20000400000 */
[----:B------:R-:W-:Y:S01]  /*6450*/  LEA.HI.X.SX32 R47, R29, R3, 0x1, P4 ;  /* 0x000000031d2f7211 */ /* 0x000fe200020f0eff */
[----:B------:R-:W-:Y:S01]  /*6460*/  IMAD R62, R161, 0x24, RZ ;  /* 0x00000024a13e7824 */ /* 0x000fe200078e02ff */
[----:B------:R-:W-:Y:S01]  /*6470*/  IADD3 R52, P4, PT, R51, R2, RZ ;  /* 0x0000000233347210 */ /* 0x000fe20007f9e0ff */
[----:B------:R-:W-:Y:S01]  /*6480*/  FMUL R60, R69, R60 ;  /* 0x0000003c453c7220 */ /* 0x000fe20000400000 */
[----:B------:R-:W-:Y:S01]  /*6490*/  F2FP.BF16.F32.PACK_AB R154, R9, R154 ;  /* 0x0000009a099a723e */ /* 0x000fe200000010ff */
[----:B------:R-:W-:Y:S01]  /*64a0*/  FMUL R61, R69, R61 ;  /* 0x0000003d453d7220 */ /* 0x000fe20000400000 */
[----:B------:R-:W-:Y:S01]  /*64b0*/  LEA.HI.X.SX32 R45, R45, R3, 0x1, P3 ;  /* 0x000000032d2d7211 */ /* 0x000fe200018f0eff */
[----:B------:R-:W-:Y:S01]  /*64c0*/  IMAD R55, R161, 0x7, RZ ;  /* 0x00000007a1377824 */ /* 0x000fe200078e02ff */
[----:B------:R-:W-:Y:S01]  /*64d0*/  F2FP.BF16.F32.PACK_AB R155, R6, R155 ;  /* 0x0000009b069b723e */ /* 0x000fe200000010ff */
[----:B------:R-:W-:Y:S01]  /*64e0*/  FMUL R48, R69, R48 ;  /* 0x0000003045307220 */ /* 0x000fe20000400000 */
[----:B------:R-:W-:Y:S01]  /*64f0*/  F2FP.BF16.F32.PACK_AB R9, R59, R58 ;  /* 0x0000003a3b09723e */ /* 0x000fe200000010ff */
[----:B------:R-:W-:Y:S01]  /*6500*/  IMAD R59, R161, 0x12, RZ ;  /* 0x00000012a13b7824 */ /* 0x000fe200078e02ff */
[C---:B------:R-:W-:Y:S01]  /*6510*/  IADD3 R50, P3, PT, R54.reuse, R2, RZ ;  /* 0x0000000236327210 */ /* 0x040fe20007f7e0ff */
[C---:B------:R-:W-:Y:S01]  /*6520*/  FMUL R49, R69.reuse, R49 ;  /* 0x0000003145317220 */ /* 0x040fe20000400000 */
[----:B------:R-:W-:Y:S01]  /*6530*/  LEA.HI.X.SX32 R29, R54, R3, 0x1, P6 ;  /* 0x00000003361d7211 */ /* 0x000fe200030f0eff */
[C---:B------:R-:W-:Y:S01]  /*6540*/  FMUL R5, R69.reuse, R5 ;  /* 0x0000000545057220 */ /* 0x040fe20000400000 */
[----:B------:R-:W-:Y:S01]  /*6550*/  F2FP.BF16.F32.PACK_AB R23, R18, R23 ;  /* 0x000000171217723e */ /* 0x000fe200000010ff */
[----:B------:R-:W-:Y:S01]  /*6560*/  FMUL R66, R69, R66 ;  /* 0x0000004245427220 */ /* 0x000fe20000400000 */
[----:B------:R-:W-:Y:S01]  /*6570*/  F2FP.BF16.F32.PACK_AB R6, R65, R64 ;  /* 0x000000404106723e */ /* 0x000fe200000010ff */
[----:B------:R-:W-:Y:S01]  /*6580*/  IMAD R64, R161, 0x44, RZ ;  /* 0x00000044a1407824 */ /* 0x000fe200078e02ff */
[----:B------:R-:W-:Y:S01]  /*6590*/  IADD3 R54, P6, PT, R53, R2, RZ ;  /* 0x0000000235367210 */ /* 0x000fe20007fde0ff */
[----:B------:R-:W-:Y:S01]  /*65a0*/  FMUL R67, R69, R67 ;  /* 0x0000004345437220 */ /* 0x000fe20000400000 */
[----:B------:R-:W-:Y:S01]  /*65b0*/  F2FP.BF16.F32.PACK_AB R18, R41, R40 ;  /* 0x000000282912723e */ /* 0x000fe200000010ff */
[----:B------:R-:W-:Y:S01]  /*65c0*/  IMAD R41, R161, 0x2c, RZ ;  /* 0x0000002ca1297824 */ /* 0x000fe200078e02ff */
[----:B------:R-:W-:Y:S01]  /*65d0*/  LEA.HI.X.SX32 R53, R53, R3, 0x1, P4 ;  /* 0x0000000335357211 */ /* 0x000fe200020f0eff */
[----:B------:R-:W-:Y:S01]  /*65e0*/  IMAD R65, R161, 0x16, RZ ;  /* 0x00000016a1417824 */ /* 0x000fe200078e02ff */
[----:B------:R-:W-:Y:S01]  /*65f0*/  IADD3 R58, P4, PT, R62, R2, RZ ;  /* 0x000000023e3a7210 */ /* 0x000fe20007f9e0ff */
[C---:B------:R-:W-:Y:S01]  /*6600*/  FMUL R56, R69.reuse, R56 ;  /* 0x0000003845387220 */ /* 0x040fe20000400000 */
[----:B------:R-:W-:Y:S01]  /*6610*/  F2FP.BF16.F32.PACK_AB R153, R8, R153 ;  /* 0x000000990899723e */ /* 0x000fe200000010ff */
[----:B------:R-:W-:Y:S01]  /*6620*/  FMUL R57, R69, R57 ;  /* 0x0000003945397220 */ /* 0x000fe20000400000 */
[----:B------:R-:W-:Y:S01]  /*6630*/  F2FP.BF16.F32.PACK_AB R8, R61, R60 ;  /* 0x0000003c3d08723e */ /* 0x000fe200000010ff */
[----:B------:R-:W-:Y:S01]  /*6640*/  IMAD R40, R161, 0x58, RZ ;  /* 0x00000058a1287824 */ /* 0x000fe200078e02ff */
[----:B------:R-:W-:Y:S01]  /*6650*/  LEA.HI.X.SX32 R55, R55, R3, 0x1, P6 ;  /* 0x0000000337377211 */ /* 0x000fe200030f0eff */
[C---:B------:R-:W-:Y:S01]  /*6660*/  IMAD R73, R161.reuse, 0xd, RZ ;  /* 0x0000000da1497824 */ /* 0x040fe200078e02ff */
[----:B------:R-:W-:Y:S01]  /*6670*/  F2FP.BF16.F32.PACK_AB R147, R14, R147 ;  /* 0x000000930e93723e */ /* 0x000fe200000010ff */
[C---:B------:R-:W-:Y:S01]  /*6680*/  IMAD R68, R161.reuse, 0x4c, RZ ;  /* 0x0000004ca1447824 */ /* 0x040fe200078e02ff */
[C---:B------:R-:W-:Y:S01]  /*6690*/  LEA R61, R161.reuse, R161, 0x3 ;  /* 0x000000a1a13d7211 */ /* 0x040fe200078e18ff */
[----:B------:R-:W-:Y:S01]  /*66a0*/  IMAD R63, R161, 0x22, RZ ;  /* 0x00000022a13f7824 */ /* 0x000fe200078e02ff */
[----:B------:R-:W-:Y:S01]  /*66b0*/  IADD3 R60, P6, PT, R59, R2, RZ ;  /* 0x000000023b3c7210 */ /* 0x000fe20007fde0ff */
[C---:B------:R-:W-:Y:S01]  /*66c0*/  IMAD R69, R161.reuse, 0x26, RZ ;  /* 0x00000026a1457824 */ /* 0x040fe200078e02ff */
[-C--:B------:R-:W-:Y:S01]  /*66d0*/  LEA.HI.X.SX32 R31, R62, R3.reuse, 0x1, P2 ;  /* 0x000000033e1f7211 */ /* 0x080fe200010f0eff */
[----:B------:R-:W-:Y:S01]  /*66e0*/  IMAD R97, R161, 0x3e, RZ ;  /* 0x0000003ea1617824 */ /* 0x000fe200078e02ff */
[----:B------:R-:W-:Y:S01]  /*66f0*/  F2FP.BF16.F32.PACK_AB R14, R49, R48 ;  /* 0x00000030310e723e */ /* 0x000fe200000010ff */
[C---:B------:R-:W-:Y:S01]  /*6700*/  IMAD R49, R161.reuse, 0x34, RZ ;  /* 0x00000034a1317824 */ /* 0x040fe200078e02ff */
[----:B------:R-:W-:Y:S01]  /*6710*/  IADD3 R62, P2, PT, R64, R2, RZ ;  /* 0x00000002403e7210 */ /* 0x000fe20007f5e0ff */
[----:B------:R-:W-:Y:S01]  /*6720*/  IMAD R48, R161, 0x68, RZ ;  /* 0x00000068a1307824 */ /* 0x000fe200078e02ff */
[-C--:B------:R-:W-:Y:S01]  /*6730*/  LEA.HI.X.SX32 R59, R59, R3.reuse, 0x1, P4 ;  /* 0x000000033b3b7211 */ /* 0x080fe200020f0eff */
[----:B------:R-:W-:Y:S01]  /*6740*/  IMAD R96, R161, 0x7c, RZ ;  /* 0x0000007ca1607824 */ /* 0x000fe200078e02ff */
[----:B------:R-:W-:Y:S01]  /*6750*/  F2FP.BF16.F32.PACK_AB R156, R5, R156 ;  /* 0x0000009c059c723e */ /* 0x000fe200000010ff */
[----:B------:R-:W-:Y:S01]  /*6760*/  IMAD R100, R161, 0x42, RZ ;  /* 0x00000042a1647824 */ /* 0x000fe200078e02ff */
[----:B------:R-:W-:Y:S01]  /*6770*/  IADD3 R64, P4, PT, R41, R2, RZ ;  /* 0x0000000229407210 */ /* 0x000fe20007f9e0ff */
[----:B------:R-:W-:Y:S01]  /*6780*/  IMAD R104, R161, 0x46, RZ ;  /* 0x00000046a1687824 */ /* 0x000fe200078e02ff */
[----:B------:R-:W-:Y:S01]  /*6790*/  F2FP.BF16.F32.PACK_AB R5, R67, R66 ;  /* 0x000000424305723e */ /* 0x000fe200000010ff */
[----:B------:R-:W-:Y:S01]  /*67a0*/  IMAD R67, R161, 0xb, RZ ;  /* 0x0000000ba1437824 */ /* 0x000fe200078e02ff */
[----:B------:R-:W-:Y:S01]  /*67b0*/  LEA.HI.X.SX32 R61, R61, R3, 0x1, P6 ;  /* 0x000000033d3d7211 */ /* 0x000fe200030f0eff */
[C---:B------:R-:W-:Y:S01]  /*67c0*/  IMAD R107, R161.reuse, 0x1d, RZ ;  /* 0x0000001da16b7824 */ /* 0x040fe200078e02ff */
[----:B------:R-:W-:Y:S01]  /*67d0*/  F2FP.BF16.F32.PACK_AB R151, R10, R151 ;  /* 0x000000970a97723e */ /* 0x000fe200000010ff */
[----:B------:R-:W-:Y:S01]  /*67e0*/  IMAD R109, R161, 0x25, RZ ;  /* 0x00000025a16d7824 */ /* 0x000fe200078e02ff */
[----:B------:R-:W-:Y:S01]  /*67f0*/  IADD3 R66, P6, PT, R65, R2, RZ ;  /* 0x0000000241427210 */ /* 0x000fe20007fde0ff */
[----:B------:R-:W-:Y:S01]  /*6800*/  IMAD R112, R161, 0x4e, RZ ;  /* 0x0000004ea1707824 */ /* 0x000fe200078e02ff */
[----:B------:R-:W-:Y:S01]  /*6810*/  F2FP.BF16.F32.PACK_AB R10, R57, R56 ;  /* 0x00000038390a723e */ /* 0x000fe200000010ff */
        /* <DEDUP_REMOVED lines=26> */
[----:B------:R-:W-:Y:S01]  /*69c0*/  FFMA R4, R4, 0.69314718246459960938, R117 ;  /* 0x3f31721804047823 */ /* 0x000fe20000000075 */
        /* <DEDUP_REMOVED lines=29> */
[----:B------:R1:W-:Y:S01]  /*6ba0*/  STG.E.U16 desc[UR28][R2.64], R156 ;  /* 0x0000009c02007986 */ /* 0x0003e2000c10151c */
[----:B------:R-:W-:Y:S01]  /*6bb0*/  LEA.HI.X.SX32 R75, R75, R3, 0x1, P0 ;  /* 0x000000034b4b7211 */ /* 0x000fe200000f0eff */
[----:B------:R-:W2:Y:S01]  /*6bc0*/  LDCU UR4, c[0x0][0x3ec] ;  /* 0x00007d80ff0477ac */ /* 0x000ea20008000800 */
[----:B------:R-:W-:-:S02]  /*6bd0*/  IADD3 R94, P0, PT, R81, R2, RZ ;  /* 0x00000002515e7210 */ /* 0x000fc40007f1e0ff */
[-C--:B------:R-:W-:Y:S02]  /*6be0*/  LEA.HI.X.SX32 R81, R81, R3.reuse, 0x1, P3 ;  /* 0x0000000351517211 */ /* 0x080fe400018f0eff */
[-C--:B------:R-:W-:Y:S02]  /*6bf0*/  IADD3 R98, P3, PT, R85, R2.reuse, RZ ;  /* 0x0000000255627210 */ /* 0x080fe40007f7e0ff */
[-C--:B------:R-:W-:Y:S02]  /*6c00*/  LEA.HI.X.SX32 R83, R83, R3.reuse, 0x1, P4 ;  /* 0x0000000353537211 */ /* 0x080fe400020f0eff */
[----:B------:R-:W-:Y:S02]  /*6c10*/  LEA.HI.X.SX32 R85, R85, R3, 0x1, P6 ;  /* 0x0000000355557211 */ /* 0x000fe400030f0eff */
[-C--:B------:R-:W-:Y:S02]  /*6c20*/  IADD3 R88, P4, PT, R88, R2.reuse, RZ ;  /* 0x0000000258587210 */ /* 0x080fe40007f9e0ff */
[----:B------:R-:W-:-:S02]  /*6c30*/  IADD3 R102, P6, PT, R89, R2, RZ ;  /* 0x0000000259667210 */ /* 0x000fc40007fde0ff */
[-C--:B------:R-:W-:Y:S02]  /*6c40*/  LEA.HI.X.SX32 R87, R87, R3.reuse, 0x1, P2 ;  /* 0x0000000357577211 */ /* 0x080fe400010f0eff */
[-C--:B------:R-:W-:Y:S01]  /*6c50*/  IADD3 R92, P2, PT, R92, R2.reuse, RZ ;  /* 0x000000025c5c7210 */ /* 0x080fe20007f5e0ff */
[----:B--2---:R-:W-:Y:S01]  /*6c60*/  UIMAD UR4, UR8, UR4, URZ ;  /* 0x00000004080472a4 */ /* 0x004fe2000f8e02ff */
[-C--:B------:R-:W-:Y:S02]  /*6c70*/  LEA.HI.X.SX32 R89, R89, R3.reuse, 0x1, P4 ;  /* 0x0000000359597211 */ /* 0x080fe400020f0eff */
[----:B------:R-:W-:Y:S01]  /*6c80*/  LEA.HI.X.SX32 R103, R103, R3, 0x1, P6 ;  /* 0x0000000367677211 */ /* 0x000fe200030f0eff */
[----:B------:R-:W-:Y:S01]  /*6c90*/  USHF.L.U32 UR6, UR4, 0x2, URZ ;  /* 0x0000000204067899 */ /* 0x000fe200080006ff */
[-C--:B------:R-:W-:Y:S01]  /*6ca0*/  IADD3 R106, P4, PT, R93, R2.reuse, RZ ;  /* 0x000000025d6a7210 */ /* 0x080fe20007f9e0ff */
[----:B------:R-:W-:Y:S01]  /*6cb0*/  UIMAD.WIDE UR4, UR4, 0x4, URZ ;  /* 0x00000004040478a5 */ /* 0x000fe2000f8e02ff */
[----:B------:R-:W-:-:S02]  /*6cc0*/  IADD3 R108, P6, PT, R108, R2, RZ ;  /* 0x000000026c6c7210 */ /* 0x000fc40007fde0ff */
[-C--:B------:R-:W-:Y:S02]  /*6cd0*/  LEA.HI.X.SX32 R91, R91, R3.reuse, 0x1, P1 ;  /* 0x000000035b5b7211 */ /* 0x080fe400008f0eff */
[-C--:B------:R-:W-:Y:S02]  /*6ce0*/  LEA.HI.X.SX32 R95, R95, R3.reuse, 0x1, P0 ;  /* 0x000000035f5f7211 */ /* 0x080fe400000f0eff */
[-C--:B------:R-:W-:Y:S02]  /*6cf0*/  LEA.HI.X.SX32 R99, R99, R3.reuse, 0x1, P3 ;  /* 0x0000000363637211 */ /* 0x080fe400018f0eff */
[----:B------:R-:W-:Y:S02]  /*6d00*/  LEA.HI.X.SX32 R93, R93, R3, 0x1, P2 ;  /* 0x000000035d5d7211 */ /* 0x000fe400010f0eff */
[-C--:B------:R-:W-:Y:S02]  /*6d10*/  IADD3 R96, P1, PT, R96, R2.reuse, RZ ;  /* 0x0000000260607210 */ /* 0x080fe40007f3e0ff */
[----:B------:R-:W-:-:S02]  /*6d20*/  IADD3 R100, P0, PT, R100, R2, RZ ;  /* 0x0000000264647210 */ /* 0x000fc40007f1e0ff */
[-C--:B------:R-:W-:Y:S02]  /*6d30*/  IADD3 R104, P3, PT, R104, R2.reuse, RZ ;  /* 0x0000000268687210 */ /* 0x080fe40007f7e0ff */
[-C--:B------:R-:W-:Y:S02]  /*6d40*/  IADD3 R110, P2, PT, R97, R2.reuse, RZ ;  /* 0x00000002616e7210 */ /* 0x080fe40007f5e0ff */
[-C--:B------:R-:W-:Y:S02]  /*6d50*/  LEA.HI.X.SX32 R107, R107, R3.reuse, 0x1, P4 ;  /* 0x000000036b6b7211 */ /* 0x080fe400020f0eff */
[-C--:B------:R-:W-:Y:S02]  /*6d60*/  LEA.HI.X.SX32 R109, R109, R3.reuse, 0x1, P6 ;  /* 0x000000036d6d7211 */ /* 0x080fe400030f0eff */
[-C--:B------:R-:W-:Y:S02]  /*6d70*/  IADD3 R112, P4, PT, R112, R2.reuse, RZ ;  /* 0x0000000270707210 */ /* 0x080fe40007f9e0ff */
[----:B------:R-:W-:Y:S01]  /*6d80*/  IADD3 R122, P6, PT, R163, R2, RZ ;  /* 0x00000002a37a7210 */ /* 0x000fe20007fde0ff */
[----:B------:R-:W-:Y:S01]  /*6d90*/  IMAD R163, R161, 0x7e, RZ ;  /* 0x0000007ea1a37824 */ /* 0x000fe200078e02ff */
[----:B------:R-:W-:-:S02]  /*6da0*/  LEA.HI.X.SX32 R97, R97, R3, 0x1, P1 ;  /* 0x0000000361617211 */ /* 0x000fc400008f0eff */
[-C--:B------:R-:W-:Y:S02]  /*6db0*/  LEA.HI.X.SX32 R111, R111, R3.reuse, 0x1, P2 ;  /* 0x000000036f6f7211 */ /* 0x080fe400010f0eff */
[-C--:B------:R-:W-:Y:S02]  /*6dc0*/  LEA.HI.X.SX32 R101, R101, R3.reuse, 0x1, P0 ;  /* 0x0000000365657211 */ /* 0x080fe400000f0eff */
[----:B------:R-:W-:Y:S02]  /*6dd0*/  LEA.HI.X.SX32 R105, R105, R3, 0x1, P3 ;  /* 0x0000000369697211 */ /* 0x000fe400018f0eff */
[-C--:B------:R-:W-:Y:S02]  /*6de0*/  IADD3 R114, P1, PT, R114, R2.reuse, RZ ;  /* 0x0000000272727210 */ /* 0x080fe40007f3e0ff */
[-C--:B------:R-:W-:Y:S02]  /*6df0*/  IADD3 R116, P2, PT, R116, R2.reuse, RZ ;  /* 0x0000000274747210 */ /* 0x080fe40007f5e0ff */
[----:B------:R-:W-:-:S02]  /*6e00*/  IADD3 R118, P0, PT, R118, R2, RZ ;  /* 0x0000000276767210 */ /* 0x000fc40007f1e0ff */
[-C--:B------:R-:W-:Y:S02]  /*6e10*/  IADD3 R120, P3, PT, R165, R2.reuse, RZ ;  /* 0x00000002a5787210 */ /* 0x080fe40007f7e0ff */
[-C--:B------:R-:W-:Y:S02]  /*6e20*/  LEA.HI.X.SX32 R113, R113, R3.reuse, 0x1, P4 ;  /* 0x0000000371717211 */ /* 0x080fe400020f0eff */
[----:B------:R-:W-:Y:S02]  /*6e30*/  LEA.HI.X.SX32 R123, R123, R3, 0x1, P6 ;  /* 0x000000037b7b7211 */ /* 0x000fe400030f0eff */
[-C--:B------:R-:W-:Y:S02]  /*6e40*/  IADD3 R124, P4, PT, R159, R2.reuse, RZ ;  /* 0x000000029f7c7210 */ /* 0x080fe40007f9e0ff */
[----:B------:R-:W-:Y:S02]  /*6e50*/  IADD3 R134, P6, PT, R137, R2, RZ ;  /* 0x0000000289867210 */ /* 0x000fe40007fde0ff */
[----:B------:R-:W-:-:S02]  /*6e60*/  SHF.L.U32 R159, R161, 0x1, RZ ;  /* 0x00000001a19f7819 */ /* 0x000fc400000006ff */
[-C--:B------:R-:W-:Y:S02]  /*6e70*/  LEA.HI.X.SX32 R115, R115, R3.reuse, 0x1, P1 ;  /* 0x0000000373737211 */ /* 0x080fe400008f0eff */
[-C--:B------:R-:W-:Y:S02]  /*6e80*/  LEA.HI.X.SX32 R117, R117, R3.reuse, 0x1, P2 ;  /* 0x0000000375757211 */ /* 0x080fe400010f0eff */
[-C--:B------:R-:W-:Y:S02]  /*6e90*/  LEA.HI.X.SX32 R119, R119, R3.reuse, 0x1, P0 ;  /* 0x0000000377777211 */ /* 0x080fe400000f0eff */
[----:B------:R-:W-:Y:S02]  /*6ea0*/  LEA.HI.X.SX32 R121, R121, R3, 0x1, P3 ;  /* 0x0000000379797211 */ /* 0x000fe400018f0eff */
[-C--:B------:R-:W-:Y:S01]  /*6eb0*/  IADD3 R126, P1, PT, R157, R2.reuse, RZ ;  /* 0x000000029d7e7210 */ /* 0x080fe20007f3e0ff */
[----:B------:R-:W-:Y:S01]  /*6ec0*/  IMAD R157, R161, 0x3f, RZ ;  /* 0x0000003fa19d7824 */ /* 0x000fe200078e02ff */
[----:B------:R-:W-:-:S02]  /*6ed0*/  IADD3 R128, P2, PT, R143, R2, RZ ;  /* 0x000000028f807210 */ /* 0x000fc40007f5e0ff */
[-C--:B------:R-:W-:Y:S02]  /*6ee0*/  IADD3 R130, P0, PT, R141, R2.reuse, RZ ;  /* 0x000000028d827210 */ /* 0x080fe40007f1e0ff */
[-C--:B------:R-:W-:Y:S02]  /*6ef0*/  IADD3 R132, P3, PT, R139, R2.reuse, RZ ;  /* 0x000000028b847210 */ /* 0x080fe40007f7e0ff */
[-C--:B------:R-:W-:Y:S02]  /*6f00*/  LEA.HI.X.SX32 R135, R135, R3.reuse, 0x1, P6 ;  /* 0x0000000387877211 */ /* 0x080fe400030f0eff */
[----:B------:R-:W-:Y:S02]  /*6f10*/  IADD3 R160, P6, PT, R159, R2, RZ ;  /* 0x000000029fa07210 */ /* 0x000fe40007fde0ff */
[-C--:B------:R-:W-:Y:S02]  /*6f20*/  LEA.HI.X.SX32 R125, R125, R3.reuse, 0x1, P4 ;  /* 0x000000037d7d7211 */ /* 0x080fe400020f0eff */
[----:B------:R-:W-:-:S02]  /*6f30*/  LEA.HI.X.SX32 R127, R127, R3, 0x1, P1 ;  /* 0x000000037f7f7211 */ /* 0x000fc400008f0eff */
[-C--:B------:R-:W-:Y:S02]  /*6f40*/  LEA.HI.X.SX32 R129, R129, R3.reuse, 0x1, P2 ;  /* 0x0000000381817211 */ /* 0x080fe400010f0eff */
[-C--:B------:R-:W-:Y:S02]  /*6f50*/  LEA.HI.X.SX32 R131, R131, R3.reuse, 0x1, P0 ;  /* 0x0000000383837211 */ /* 0x080fe400000f0eff */
[----:B------:R-:W-:Y:S02]  /*6f60*/  LEA.HI.X.SX32 R133, R133, R3, 0x1, P3 ;  /* 0x0000000385857211 */ /* 0x000fe400018f0eff */
[C---:B------:R-:W-:Y:S02]  /*6f70*/  SHF.L.U32 R137, R161.reuse, 0x2, RZ ;  /* 0x00000002a1897819 */ /* 0x040fe400000006ff */
[C---:B------:R-:W-:Y:S02]  /*6f80*/  SHF.L.U32 R139, R161.reuse, 0x3, RZ ;  /* 0x00000003a18b7819 */ /* 0x040fe400000006ff */
[----:B------:R-:W-:-:S02]  /*6f90*/  SHF.L.U32 R141, R161, 0x4, RZ ;  /* 0x00000004a18d7819 */ /* 0x000fc400000006ff */
[C---:B------:R-:W-:Y:S02]  /*6fa0*/  SHF.L.U32 R143, R161.reuse, 0x5, RZ ;  /* 0x00000005a18f7819 */ /* 0x040fe400000006ff */
[CC--:B------:R-:W-:Y:S02]  /*6fb0*/  LEA R158, P4, R161.reuse, R2.reuse, 0x2 ;  /* 0x00000002a19e7211 */ /* 0x0c0fe400078810ff */
[CC--:B------:R-:W-:Y:S02]  /*6fc0*/  LEA R136, P3, R161.reuse, R2.reuse, 0x3 ;  /* 0x00000002a1887211 */ /* 0x0c0fe400078618ff */
[CC--:B------:R-:W-:Y:S02]  /*6fd0*/  LEA R138, P2, R161.reuse, R2.reuse, 0x4 ;  /* 0x00000002a18a7211 */ /* 0x0c0fe400078420ff */
[CC--:B------:R-:W-:Y:S02]  /*6fe0*/  LEA R140, P1, R161.reuse, R2.reuse, 0x5 ;  /* 0x00000002a18c7211 */ /* 0x0c0fe400078228ff */
[----:B------:R-:W-:-:S02]  /*6ff0*/  LEA R142, P0, R161, R2, 0x6 ;  /* 0x00000002a18e7211 */ /* 0x000fc400078030ff */
[-C--:B------:R-:W-:Y:S02]  /*7000*/  LEA.HI.X.SX32 R161, R161, R3.reuse, 0x1, P6 ;  /* 0x00000003a1a17211 */ /* 0x080fe400030f0eff */
[----:B------:R-:W-:Y:S02]  /*7010*/  IADD3 R162, P6, PT, R163, R2, RZ ;  /* 0x00000002a3a27210 */ /* 0x000fe40007fde0ff */
[-C--:B------:R-:W-:Y:S02]  /*7020*/  LEA.HI.X.SX32 R159, R159, R3.reuse, 0x1, P4 ;  /* 0x000000039f9f7211 */ /* 0x080fe400020f0eff */
[-C--:B------:R-:W-:Y:S02]  /*7030*/  LEA.HI.X.SX32 R137, R137, R3.reuse, 0x1, P3 ;  /* 0x0000000389897211 */ /* 0x080fe400018f0eff */
[-C--:B------:R-:W-:Y:S02]  /*7040*/  LEA.HI.X.SX32 R139, R139, R3.reuse, 0x1, P2 ;  /* 0x000000038b8b7211 */ /* 0x080fe400010f0eff */
[----:B------:R-:W-:-:S02]  /*7050*/  LEA.HI.X.SX32 R141, R141, R3, 0x1, P1 ;  /* 0x000000038d8d7211 */ /* 0x000fc400008f0eff */
[-C--:B------:R-:W-:Y:S02]  /*7060*/  LEA.HI.X.SX32 R143, R143, R3.reuse, 0x1, P0 ;  /* 0x000000038f8f7211 */ /* 0x080fe400000f0eff */
[----:B------:R-:W-:Y:S02]  /*7070*/  LEA.HI.X.SX32 R163, R157, R3, 0x1, P6 ;  /* 0x000000039da37211 */ /* 0x000fe400030f0eff */
[----:B-1----:R-:W-:Y:S02]  /*7080*/  PRMT R3, R156, 0x7632, R3 ;  /* 0x000076329c037816 */ /* 0x002fe40000000003 */
[----:B------:R-:W-:Y:S02]  /*7090*/  PRMT R157, R155, 0x7632, R157 ;  /* 0x000076329b9d7816 */ /* 0x000fe4000000009d */
[----:B------:R-:W-:Y:S01]  /*70a0*/  PRMT R2, R153, 0x7632, R2 ;  /* 0x0000763299027816 */ /* 0x000fe20000000002 */
[----:B------:R1:W-:Y:S04]  /*70b0*/  STG.E.U16 desc[UR28][R160.64], R3 ;  /* 0x00000003a0007986 */ /* 0x0003e8000c10151c */
[----:B------:R-:W-:Y:S04]  /*70c0*/  STG.E.U16 desc[UR28][R158.64], R155 ;  /* 0x0000009b9e007986 */ /* 0x000fe8000c10151c */
[----:B------:R2:W-:Y:S04]  /*70d0*/  STG.E.U16 desc[UR28][R38.64], R157 ;  /* 0x0000009d26007986 */ /* 0x0005e8000c10151c */
[----:B------:R-:W-:Y:S01]  /*70e0*/  STG.E.U16 desc[UR28][R136.64], R154 ;  /* 0x0000009a88007986 */ /* 0x000fe2000c10151c */
[----:B-1----:R-:W-:-:S02]  /*70f0*/  PRMT R3, R152, 0x7632, R3 ;  /* 0x0000763298037816 */ /* 0x002fc40000000003 */
[----:B--2---:R-:W-:-:S05]  /*7100*/  PRMT R39, R154, 0x7632, R39 ;  /* 0x000076329a277816 */ /* 0x004fca0000000027 */
[----:B------:R1:W-:Y:S04]  /*7110*/  STG.E.U16 desc[UR28][R46.64], R39 ;  /* 0x000000272e007986 */ /* 0x0003e8000c10151c */
[----:B------:R2:W-:Y:S04]  /*7120*/  STG.E.U16 desc[UR28][R36.64], R153 ;  /* 0x0000009924007986 */ /* 0x0005e8000c10151c */
[----:B------:R3:W-:Y:S04]  /*7130*/  STG.E.U16 desc[UR28][R54.64], R2 ;  /* 0x0000000236007986 */ /* 0x0007e8000c10151c */
[----:B------:R-:W-:Y:S01]  /*7140*/  STG.E.U16 desc[UR28][R138.64], R152 ;  /* 0x000000988a007986 */ /* 0x000fe2000c10151c */
[----:B-1----:R-:W-:-:S02]  /*7150*/  PRMT R39, R149, 0x7632, R39 ;  /* 0x0000763295277816 */ /* 0x002fc40000000027 */
[----:B------:R-:W-:Y:S01]  /*7160*/  PRMT R47, R145, 0x7632, R47 ;  /* 0x00007632912f7816 */ /* 0x000fe2000000002f */
[----:B------:R1:W-:Y:S01]  /*7170*/  STG.E.U16 desc[UR28][R60.64], R3 ;  /* 0x000000033c007986 */ /* 0x0003e2000c10151c */
[----:B--2---:R-:W-:Y:S02]  /*7180*/  PRMT R37, R151, 0x7632, R37 ;  /* 0x0000763297257816 */ /* 0x004fe40000000025 */
[----:B------:R-:W-:Y:S01]  /*7190*/  PRMT R36, R150, 0x7632, R36 ;  /* 0x0000763296247816 */ /* 0x000fe20000000024 */
[----:B------:R2:W-:Y:S01]  /*71a0*/  STG.E.U16 desc[UR28][R44.64], R151 ;  /* 0x000000972c007986 */ /* 0x0005e2000c10151c */
[----:B---3--:R-:W-:Y:S02]  /*71b0*/  PRMT R2, R148, 0x7632, R2 ;  /* 0x0000763294027816 */ /* 0x008fe40000000002 */
[----:B------:R-:W-:Y:S01]  /*71c0*/  PRMT R55, R21, 0x7632, R55 ;  /* 0x0000763215377816 */ /* 0x000fe20000000037 */
[----:B------:R3:W-:Y:S01]  /*71d0*/  STG.E.U16 desc[UR28][R66.64], R37 ;  /* 0x0000002542007986 */ /* 0x0007e2000c10151c */
[----:B------:R-:W-:-:S03]  /*71e0*/  PRMT R54, R18, 0x7632, R54 ;  /* 0x0000763212367816 */ /* 0x000fc60000000036 */
[----:B------:R-:W-:Y:S01]  /*71f0*/  STG.E.U16 desc[UR28][R34.64], R150 ;  /* 0x0000009622007986 */ /* 0x000fe2000c10151c */
[----:B-1----:R-:W-:Y:S02]  /*7200*/  PRMT R3, R147, 0x7632, R3 ;  /* 0x0000763293037816 */ /* 0x002fe40000000003 */
[----:B------:R-:W-:Y:S01]  /*7210*/  PRMT R60, R13, 0x7632, R60 ;  /* 0x000076320d3c7816 */ /* 0x000fe2000000003c */
[----:B------:R-:W-:Y:S01]  /*7220*/  STG.E.U16 desc[UR28][R72.64], R36 ;  /* 0x0000002448007986 */ /* 0x000fe2000c10151c */
[----:B--2---:R-:W-:Y:S02]  /*7230*/  PRMT R45, R146, 0x7632, R45 ;  /* 0x00007632922d7816 */ /* 0x004fe4000000002d */
[----:B------:R-:W-:Y:S01]  /*7240*/  PRMT R61, R12, 0x7632, R61 ;  /* 0x000076320c3d7816 */ /* 0x000fe2000000003d */
[----:B------:R1:W-:Y:S01]  /*7250*/  STG.E.U16 desc[UR28][R52.64], R149 ;  /* 0x0000009534007986 */ /* 0x0003e2000c10151c */
[----:B---3--:R-:W-:Y:S02]  /*7260*/  PRMT R66, R7, 0x7632, R66 ;  /* 0x0000763207427816 */ /* 0x008fe40000000042 */
[----:B------:R-:W-:Y:S01]  /*7270*/  PRMT R67, R6, 0x7632, R67 ;  /* 0x0000763206437816 */ /* 0x000fe20000000043 */
[----:B------:R-:W-:Y:S04]  /*7280*/  STG.E.U16 desc[UR28][R78.64], R39 ;  /* 0x000000274e007986 */ /* 0x000fe8000c10151c */
[----:B------:R-:W-:Y:S04]  /*7290*/  STG.E.U16 desc[UR28][R140.64], R148 ;  /* 0x000000948c007986 */ /* 0x000fe8000c10151c */
[----:B------:R2:W-:Y:S01]  /*72a0*/  STG.E.U16 desc[UR28][R82.64], R2 ;  /* 0x0000000252007986 */ /* 0x0005e2000c10151c */
[----:B-1----:R-:W-:-:S02]  /*72b0*/  PRMT R53, R22, 0x7632, R53 ;  /* 0x0000763216357816 */ /* 0x002fc40000000035 */
[----:B------:R-:W-:Y:S01]  /*72c0*/  PRMT R52, R19, 0x7632, R52 ;  /* 0x0000763213347816 */ /* 0x000fe20000000034 */
[----:B------:R1:W-:Y:S04]  /*72d0*/  STG.E.U16 desc[UR28][R58.64], R147 ;  /* 0x000000933a007986 */ /* 0x0003e8000c10151c */
[----:B------:R3:W-:Y:S04]  /*72e0*/  STG.E.U16 desc[UR28][R86.64], R3 ;  /* 0x0000000356007986 */ /* 0x0007e8000c10151c */
[----:B------:R4:W-:Y:S01]  /*72f0*/  STG.E.U16 desc[UR28][R42.64], R146 ;  /* 0x000000922a007986 */ /* 0x0009e2000c10151c */
[----:B--2---:R-:W-:-:S03]  /*7300*/  PRMT R2, R144, 0x7632, R2 ;  /* 0x0000763290027816 */ /* 0x004fc60000000002 */
[----:B------:R-:W-:Y:S01]  /*7310*/  STG.E.U16 desc[UR28][R90.64], R45 ;  /* 0x0000002d5a007986 */ /* 0x000fe2000c10151c */
[----:B-1----:R-:W-:Y:S02]  /*7320*/  PRMT R58, R15, 0x7632, R58 ;  /* 0x000076320f3a7816 */ /* 0x002fe4000000003a */
[----:B------:R-:W-:Y:S01]  /*7330*/  PRMT R59, R14, 0x7632, R59 ;  /* 0x000076320e3b7816 */ /* 0x000fe2000000003b */
[----:B------:R1:W-:Y:S01]  /*7340*/  STG.E.U16 desc[UR28][R64.64], R145 ;  /* 0x0000009140007986 */ /* 0x0003e2000c10151c */
[----:B---3--:R-:W-:-:S03]  /*7350*/  PRMT R3, R23, 0x7632, R3 ;  /* 0x0000763217037816 */ /* 0x008fc60000000003 */
[----:B------:R-:W-:Y:S01]  /*7360*/  STG.E.U16 desc[UR28][R94.64], R47 ;  /* 0x0000002f5e007986 */ /* 0x000fe2000c10151c */
[----:B----4-:R-:W-:-:S03]  /*7370*/  PRMT R42, R11, 0x7610, R42 ;  /* 0x000076100b2a7816 */ /* 0x010fc6000000002a */
[----:B------:R-:W-:Y:S04]  /*7380*/  STG.E.U16 desc[UR28][R32.64], R144 ;  /* 0x0000009020007986 */ /* 0x000fe8000c10151c */
[----:B------:R2:W-:Y:S01]  /*7390*/  STG.E.U16 desc[UR28][R98.64], R2 ;  /* 0x0000000262007986 */ /* 0x0005e2000c10151c */
[----:B-1----:R-:W-:Y:S02]  /*73a0*/  PRMT R64, R9, 0x7632, R64 ;  /* 0x0000763209407816 */ /* 0x002fe40000000040 */
[----:B------:R-:W-:Y:S01]  /*73b0*/  PRMT R65, R8, 0x7632, R65 ;  /* 0x0000763208417816 */ /* 0x000fe20000000041 */
[----:B------:R-:W-:Y:S04]  /*73c0*/  STG.E.U16 desc[UR28][R70.64], R23 ;  /* 0x0000001746007986 */ /* 0x000fe8000c10151c */
[----:B------:R1:W-:Y:S04]  /*73d0*/  STG.E.U16 desc[UR28][R102.64], R3 ;  /* 0x0000000366007986 */ /* 0x0003e8000c10151c */
[----:B------:R-:W-:Y:S01]  /*73e0*/  STG.E.U16 desc[UR28][R50.64], R22 ;  /* 0x0000001632007986 */ /* 0x000fe2000c10151c */
[----:B--2---:R-:W-:-:S03]  /*73f0*/  PRMT R2, R20, 0x7632, R2 ;  /* 0x0000763214027816 */ /* 0x004fc60000000002 */
[----:B------:R-:W-:Y:S04]  /*7400*/  STG.E.U16 desc[UR28][R106.64], R53 ;  /* 0x000000356a007986 */ /* 0x000fe8000c10151c */
[----:B------:R-:W-:Y:S01]  /*7410*/  STG.E.U16 desc[UR28][R76.64], R21 ;  /* 0x000000154c007986 */ /* 0x000fe2000c10151c */
[----:B-1----:R-:W-:-:S03]  /*7420*/  PRMT R3, R17, 0x7632, R3 ;  /* 0x0000763211037816 */ /* 0x002fc60000000003 */
[----:B------:R-:W-:Y:S04]  /*7430*/  STG.E.U16 desc[UR28][R110.64], R55 ;  /* 0x000000376e007986 */ /* 0x000fe8000c10151c */
[----:B------:R-:W-:Y:S04]  /*7440*/  STG.E.U16 desc[UR28][R142.64], R20 ;  /* 0x000000148e007986 */ /* 0x000fe8000c10151c */
[----:B------:R1:W-:Y:S04]  /*7450*/  STG.E.U16 desc[UR28][R100.64], R2 ;  /* 0x0000000264007986 */ /* 0x0003e8000c10151c */
[----:B------:R2:W-:Y:S04]  /*7460*/  STG.E.U16 desc[UR28][R62.64], R19 ;  /* 0x000000133e007986 */ /* 0x0005e8000c10151c */
[----:B------:R-:W-:Y:S04]  /*7470*/  STG.E.U16 desc[UR28][R104.64], R52 ;  /* 0x0000003468007986 */ /* 0x000fe8000c10151c */
[----:B------:R-:W-:Y:S01]  /*7480*/  STG.E.U16 desc[UR28][R30.64], R18 ;  /* 0x000000121e007986 */ /* 0x000fe2000c10151c */
[----:B-1----:R-:W-:-:S03]  /*7490*/  PRMT R2, R16, 0x7632, R2 ;  /* 0x0000763210027816 */ /* 0x002fc60000000002 */
[----:B------:R-:W-:Y:S01]  /*74a0*/  STG.E.U16 desc[UR28][R108.64], R54 ;  /* 0x000000366c007986 */ /* 0x000fe2000c10151c */
[----:B--2---:R-:W-:Y:S02]  /*74b0*/  PRMT R62, R11, 0x7632, R62 ;  /* 0x000076320b3e7816 */ /* 0x004fe4000000003e */
[----:B------:R-:W-:Y:S01]  /*74c0*/  PRMT R63, R10, 0x7632, R63 ;  /* 0x000076320a3f7816 */ /* 0x000fe2000000003f */
[----:B------:R-:W-:Y:S04]  /*74d0*/  STG.E.U16 desc[UR28][R68.64], R17 ;  /* 0x0000001144007986 */ /* 0x000fe8000c10151c */
[----:B------:R1:W-:Y:S04]  /*74e0*/  STG.E.U16 desc[UR28][R112.64], R3 ;  /* 0x0000000370007986 */ /* 0x0003e8000c10151c */
[----:B------:R-:W-:Y:S04]  /*74f0*/  STG.E.U16 desc[UR28][R26.64], R16 ;  /* 0x000000101a007986 */ /* 0x000fe8000c10151c */
[----:B------:R2:W-:Y:S04]  /*7500*/  STG.E.U16 desc[UR28][R114.64], R2 ;  /* 0x0000000272007986 */ /* 0x0005e8000c10151c */
[----:B------:R-:W-:Y:S01]  /*7510*/  STG.E.U16 desc[UR28][R74.64], R15 ;  /* 0x0000000f4a007986 */ /* 0x000fe2000c10151c */
[C---:B-1----:R-:W-:Y:S01]  /*7520*/  SHF.L.U32 R3, R0.reuse, 0x2, RZ ;  /* 0x0000000200037819 */ /* 0x042fe200000006ff */
[----:B------:R-:W-:-:S02]  /*7530*/  IMAD.HI R0, R0, 0x4, RZ ;  /* 0x0000000400007827 */ /* 0x000fc400078e02ff */
[----:B------:R-:W-:Y:S01]  /*7540*/  STG.E.U16 desc[UR28][R116.64], R58 ;  /* 0x0000003a74007986 */ /* 0x000fe2000c10151c */
[----:B--2---:R-:W-:-:S03]  /*7550*/  PRMT R2, R10, 0x7610, R2 ;  /* 0x000076100a027816 */ /* 0x004fc60000000002 */
[----:B------:R-:W-:Y:S01]  /*7560*/  STG.E.U16 desc[UR28][R40.64], R14 ;  /* 0x0000000e28007986 */ /* 0x000fe2000c10151c */
[----:B------:R-:W1:Y:S03]  /*7570*/  LDC.64 R10, c[0x0][0x3a0] ;  /* 0x0000e800ff0a7b82 */ /* 0x000e660000000a00 */
[----:B------:R-:W-:Y:S04]  /*7580*/  STG.E.U16 desc[UR28][R118.64], R59 ;  /* 0x0000003b76007986 */ /* 0x000fe8000c10151c */
[----:B------:R2:W-:Y:S04]  /*7590*/  STG.E.U16 desc[UR28][R80.64], R13 ;  /* 0x0000000d50007986 */ /* 0x0005e8000c10151c */
[----:B------:R-:W-:Y:S04]  /*75a0*/  STG.E.U16 desc[UR28][R120.64], R60 ;  /* 0x0000003c78007986 */ /* 0x000fe8000c10151c */
[----:B------:R-:W-:Y:S04]  /*75b0*/  STG.E.U16 desc[UR28][R24.64], R12 ;  /* 0x0000000c18007986 */ /* 0x000fe8000c10151c */
[----:B------:R-:W-:Y:S01]  /*75c0*/  STG.E.U16 desc[UR28][R122.64], R61 ;  /* 0x0000003d7a007986 */ /* 0x000fe2000c10151c */
[----:B--2---:R-:W-:-:S03]  /*75d0*/  PRMT R81, R5, 0x7632, R81 ;  /* 0x0000763205517816 */ /* 0x004fc60000000051 */
[----:B------:R-:W-:Y:S04]  /*75e0*/  STG.E.U16 desc[UR28][R84.64], R42 ;  /* 0x0000002a54007986 */ /* 0x000fe8000c10151c */
[----:B------:R-:W-:Y:S04]  /*75f0*/  STG.E.U16 desc[UR28][R124.64], R62 ;  /* 0x0000003e7c007986 */ /* 0x000fe8000c10151c */
[----:B------:R1:W-:Y:S04]  /*7600*/  STG.E.U16 desc[UR28][R48.64], R2 ;  /* 0x0000000230007986 */ /* 0x0003e8000c10151c */
[----:B------:R2:W-:Y:S04]  /*7610*/  STG.E.U16 desc[UR28][R126.64], R63 ;  /* 0x0000003f7e007986 */ /* 0x0005e8000c10151c */
[----:B------:R2:W-:Y:S04]  /*7620*/  STG.E.U16 desc[UR28][R88.64], R9 ;  /* 0x0000000958007986 */ /* 0x0005e8000c10151c */
[----:B------:R2:W-:Y:S01]  /*7630*/  STG.E.U16 desc[UR28][R128.64], R64 ;  /* 0x0000004080007986 */ /* 0x0005e2000c10151c */
[----:B-1----:R-:W-:-:S03]  /*7640*/  IADD3 R2, P0, P1, R3, UR6, R10 ;  /* 0x0000000603027c10 */ /* 0x002fc6000f91e00a */
[----:B------:R2:W-:Y:S01]  /*7650*/  STG.E.U16 desc[UR28][R28.64], R8 ;  /* 0x000000081c007986 */ /* 0x0005e2000c10151c */
[----:B------:R-:W-:-:S03]  /*7660*/  IADD3.X R3, PT, PT, R0, UR5, R11, P0, P1 ;  /* 0x0000000500037c10 */ /* 0x000fc600087e240b */
[----:B------:R2:W-:Y:S04]  /*7670*/  STG.E.U16 desc[UR28][R130.64], R65 ;  /* 0x0000004182007986 */ /* 0x0005e8000c10151c */
[----:B------:R2:W-:Y:S04]  /*7680*/  STG.E.U16 desc[UR28][R92.64], R7 ;  /* 0x000000075c007986 */ /* 0x0005e8000c10151c */
[----:B------:R2:W-:Y:S04]  /*7690*/  STG.E.U16 desc[UR28][R132.64], R66 ;  /* 0x0000004284007986 */ /* 0x0005e8000c10151c */
[----:B------:R2:W-:Y:S04]  /*76a0*/  STG.E.U16 desc[UR28][R56.64], R6 ;  /* 0x0000000638007986 */ /* 0x0005e8000c10151c */
[----:B------:R2:W-:Y:S04]  /*76b0*/  STG.E.U16 desc[UR28][R134.64], R67 ;  /* 0x0000004386007986 */ /* 0x0005e8000c10151c */
[----:B------:R2:W-:Y:S04]  /*76c0*/  STG.E.U16 desc[UR28][R96.64], R5 ;  /* 0x0000000560007986 */ /* 0x0005e8000c10151c */
[----:B------:R2:W-:Y:S04]  /*76d0*/  STG.E.U16 desc[UR28][R162.64], R81 ;  /* 0x00000051a2007986 */ /* 0x0005e8000c10151c */
[----:B------:R2:W-:Y:S01]  /*76e0*/  STG.E desc[UR28][R2.64], R4 ;  /* 0x0000000402007986 */ /* 0x0005e2000c10191c */
[----:B0-----:R-:W-:Y:S06]  /*76f0*/  BAR.SYNC.DEFER_BLOCKING 0x0 ;  /* 0x0000000000007b1d */ /* 0x001fec0000010000 */
[----:B------:R-:W-:Y:S05]  /*7700*/  @P5 BRA `(.L_x_22) ;  /* 0x0000000000a05947 */ /* 0x000fea0003800000 */
[----:B------:R-:W0:Y:S01]  /*7710*/  S2UR UR5, SR_CgaCtaId ;  /* 0x00000000000579c3 */ /* 0x000e220000008800 */
[----:B------:R-:W-:Y:S01]  /*7720*/  NOP ;  /* 0x0000000000007918 */ /* 0x000fe20000000000 */
[----:B------:R-:W-:Y:S01]  /*7730*/  UMOV UR4, 0x50 ;  /* 0x0000005000047882 */ /* 0x000fe20000000000 */
[----:B------:R-:W-:Y:S02]  /*7740*/  MOV R0, UR31 ;  /* 0x0000001f00007c02 */ /* 0x000fe40008000f00 */
[----:B--2---:R-:W-:Y:S02]  /*7750*/  MOV R3, 0xf ;  /* 0x0000000f00037802 */ /* 0x004fe40000000f00 */
[----:B------:R-:W-:Y:S02]  /*7760*/  LOP3.LUT R0, R0, 0xffff, RZ, 0xc0, !PT ;  /* 0x0000ffff00007812 */ /* 0x000fe400078ec0ff */
[----:B------:R-:W-:Y:S02]  /*7770*/  MOV R7, 0x1 ;  /* 0x0000000100077802 */ /* 0x000fe40000000f00 */
[----:B------:R-:W-:-:S04]  /*7780*/  SHF.R.U32.HI R0, RZ, 0x5, R0 ;  /* 0x00000005ff007819 */ /* 0x000fc80000011600 */
[----:B------:R-:W-:Y:S02]  /*7790*/  IADD3 R2, PT, PT, R0, 0x10, RZ ;  /* 0x0000001000027810 */ /* 0x000fe40007ffe0ff */
[----:B------:R-:W-:Y:S01]  /*77a0*/  SHF.L.U32 R0, R3, R0, RZ ;  /* 0x0000000003007219 */ /* 0x000fe200000006ff */
[----:B0-----:R-:W-:Y:S01]  /*77b0*/  ULEA UR6, UR5, UR4, 0x18 ;  /* 0x0000000405067291 */ /* 0x001fe2000f8ec0ff */
[----:B------:R-:W-:-:S04]  /*77c0*/  SHF.L.U32 R3, R7, R2, RZ ;  /* 0x0000000207037219 */ /* 0x000fc800000006ff */
[----:B------:R-:W-:-:S04]  /*77d0*/  LOP3.LUT R0, R3, R0, RZ, 0xfc, !PT ;  /* 0x0000000003007212 */ /* 0x000fc800078efcff */
[----:B------:R-:W0:Y:S01]  /*77e0*/  LDS R5, [UR6] ;  /* 0x00000006ff057984 */ /* 0x000e220008000800 */
[C---:B------:R-:W-:Y:S02]  /*77f0*/  LOP3.LUT R2, R0.reuse, 0xffff, RZ, 0xc0, !PT ;  /* 0x0000ffff00027812 */ /* 0x040fe400078ec0ff */
[----:B0-----:R-:W-:-:S04]  /*7800*/  LOP3.LUT R3, R0, 0xffff, R5, 0x80, !PT ;  /* 0x0000ffff00037812 */ /* 0x001fc800078e8005 */
[----:B------:R-:W-:-:S13]  /*7810*/  ISETP.NE.AND P0, PT, R3, R2, PT ;  /* 0x000000020300720c */ /* 0x000fda0003f05270 */
[----:B------:R-:W-:Y:S05]  /*7820*/  @P0 BRA `(.L_x_23) ;  /* 0x0000000000500947 */ /* 0x000fea0003800000 */
[----:B------:R-:W-:Y:S02]  /*7830*/  SHF.R.U32.HI R5, RZ, 0x10, R5 ;  /* 0x00000010ff057819 */ /* 0x000fe40000011605 */
[----:B------:R-:W-:-:S04]  /*7840*/  SHF.R.U32.HI R2, RZ, 0x10, R0 ;  /* 0x00000010ff027819 */ /* 0x000fc80000011600 */
[----:B------:R-:W-:-:S04]  /*7850*/  LOP3.LUT R5, R5, R2, RZ, 0xc0, !PT ;  /* 0x0000000205057212 */ /* 0x000fc800078ec0ff */
[----:B------:R-:W-:-:S13]  /*7860*/  ISETP.NE.AND P0, PT, R5, R2, PT ;  /* 0x000000020500720c */ /* 0x000fda0003f05270 */
[----:B------:R-:W-:Y:S05]  /*7870*/  @P0 BRA `(.L_x_24) ;  /* 0x0000000000300947 */ /* 0x000fea0003800000 */
[----:B------:R-:W-:Y:S01]  /*7880*/  R2UR UR4, R0 ;  /* 0x00000000000472ca */ /* 0x000fe200000e0000 */
[----:B------:R-:W-:Y:S01]  /*7890*/  VOTEU.ANY UR5, UPT, PT ;  /* 0x0000000000057886 */ /* 0x000fe200038e0100 */
[----:B------:R-:W0:Y:S01]  /*78a0*/  S2R R0, SR_LANEID ;  /* 0x0000000000007919 */ /* 0x000e220000000000 */
[----:B------:R-:W-:-:S10]  /*78b0*/  UFLO.U32 UR5, UR5 ;  /* 0x00000005000572bd */ /* 0x000fd400080e0000 */
[----:B------:R-:W-:-:S06]  /*78c0*/  ULOP3.LUT UR4, URZ, UR4, URZ, 0x33, !UPT ;  /* 0x00000004ff047292 */ /* 0x000fcc000f8e33ff */
[----:B------:R-:W-:-:S04]  /*78d0*/  MOV R2, UR4 ;  /* 0x0000000400027c02 */ /* 0x000fc80008000f00 */
[----:B------:R-:W1:Y:S02]  /*78e0*/  REDUX UR7, R2 ;  /* 0x00000000020773c4 */ /* 0x000e640000000000 */
[----:B------:R3:W-:Y:S01]  /*78f0*/  UTCATOMSWS.AND URZ, UR4 ;  /* 0x0000000400ff79e3 */ /* 0x0007e20008000000 */
[----:B0-----:R-:W-:Y:S02]  /*7900*/  ISETP.EQ.U32.AND P0, PT, R0, UR5, PT ;  /* 0x0000000500007c0c */ /* 0x001fe4000bf02070 */
[----:B-1----:R-:W-:-:S11]  /*7910*/  MOV R0, UR7 ;  /* 0x0000000700007c02 */ /* 0x002fd60008000f00 */
[----:B------:R3:W-:Y:S01]  /*7920*/  @P0 ATOMS.AND RZ, [UR6], R0 ;  /* 0x00000000ffff098c */ /* 0x0007e2000a800006 */
[----:B------:R-:W-:Y:S05]  /*7930*/  BRA `(.L_x_22) ;  /* 0x0000000000147947 */ /* 0x000fea0003800000 */
.L_x_24:
[----:B------:R-:W-:-:S07]  /*7940*/  MOV R2, 0x7960 ;  /* 0x0000796000027802 */ /* 0x000fce0000000f00 */
[----:B------:R-:W-:Y:S05]  /*7950*/  CALL.REL.NOINC `($__internal_0_$__cuda_sm10x_tcgen05_guardrail_trap_col_being_dealloced_not_returned_by_alloc) ;  /* 0x0000000000447944 */ /* 0x000fea0003c00000 */
[----:B------:R-:W-:Y:S05]  /*7960*/  BRA `(.L_x_22) ;  /* 0x0000000000087947 */ /* 0x000fea0003800000 */
.L_x_23:
[----:B------:R-:W-:-:S07]  /*7970*/  MOV R2, 0x7990 ;  /* 0x0000799000027802 */ /* 0x000fce0000000f00 */
[----:B------:R-:W-:Y:S05]  /*7980*/  CALL.REL.NOINC `($__internal_2_$__cuda_sm10x_tcgen05_guardrail_trap_unallocated_columns_being_dealloced) ;  /* 0x0000000000507944 */ /* 0x000fea0003c00000 */
.L_x_22:
[----:B------:R-:W-:Y:S01]  /*7990*/  NOP ;  /* 0x0000000000007918 */ /* 0x000fe20000000000 */
[----:B---3--:R-:W-:Y:S05]  /*79a0*/  EXIT ;  /* 0x000000000000794d */ /* 0x008fea0003800000 */
.L_x_8:
[----:B------:R-:W1:Y:S02]  /*79b0*/  SYNCS.PHASECHK.TRANS64.TRYWAIT P2, [UR9+0x4800], RZ ;  /* 0x004800ffff0075a7 */ /* 0x000e640008041109 */
[----:B-1----:R-:W-:Y:S05]  /*79c0*/  @!P2 BRA `(.L_x_8) ;  /* 0xfffffffc00f8a947 */ /* 0x002fea000383ffff */
[----:B------:R-:W-:Y:S05]  /*79d0*/  BRA `(.L_x_7) ;  /* 0xffffffac00547947 */ /* 0x000fea000383ffff */
.L_x_17:
[----:B------:R-:W2:Y:S02]  /*79e0*/  SYNCS.PHASECHK.TRANS64.TRYWAIT P0, [UR9+0x5810], RZ ;  /* 0x005810ffff0075a7 */ /* 0x000ea40008001109 */
[----:B--2---:R-:W-:Y:S05]  /*79f0*/  @!P0 BRA `(.L_x_17) ;  /* 0xfffffffc00f88947 */ /* 0x004fea000383ffff */
[----:B------:R-:W-:Y:S05]  /*7a00*/  BRA `(.L_x_25) ;  /* 0xffffffc0009c7947 */ /* 0x000fea000383ffff */
.L_x_18:
[----:B------:R-:W2:Y:S02]  /*7a10*/  SYNCS.PHASECHK.TRANS64.TRYWAIT P0, [UR30], R22 ;  /* 0x00000016ff0075a7 */ /* 0x000ea4000800111e */
[----:B--2---:R-:W-:Y:S05]  /*7a20*/  @!P0 BRA `(.L_x_18) ;  /* 0xfffffffc00f88947 */ /* 0x004fea000383ffff */
[----:B------:R-:W-:Y:S05]  /*7a30*/  BRA `(.L_x_26) ;  /* 0xffffffc000b47947 */ /* 0x000fea000383ffff */
.L_x_21:
[----:B------:R-:W0:Y:S02]  /*7a40*/  SYNCS.PHASECHK.TRANS64.TRYWAIT P0, [UR30], R2 ;  /* 0x00000002ff0075a7 */ /* 0x000e24000800111e */
[----:B0-----:R-:W-:Y:S05]  /*7a50*/  @!P0 BRA `(.L_x_21) ;  /* 0xfffffffc00f88947 */ /* 0x001fea000383ffff */
[----:B------:R-:W-:Y:S05]  /*7a60*/  BRA `(.L_x_27) ;  /* 0xffffffd400b07947 */ /* 0x000fea000383ffff */
        .weak           $__internal_0_$__cuda_sm10x_tcgen05_guardrail_trap_col_being_dealloced_not_returned_by_alloc
        .type           $__internal_0_$__cuda_sm10x_tcgen05_guardrail_trap_col_being_dealloced_not_returned_by_alloc,@function
        .size           $__internal_0_$__cuda_sm10x_tcgen05_guardrail_trap_col_being_dealloced_not_returned_by_alloc,($__internal_1_$__cuda_sm10x_tcgen05_guardrail_trap_phase_invalid_during_alloc - $__internal_0_$__cuda_sm10x_tcgen05_guardrail_trap_col_being_dealloced_not_returned_by_alloc)
$__internal_0_$__cuda_sm10x_tcgen05_guardrail_trap_col_being_dealloced_not_returned_by_alloc:
[----:B------:R-:W-:Y:S05]  /*7a70*/  BPT.TRAP 0x1 ;  /* 0x000000040000795c */ /* 0x000fea0000300000 */
[----:B------:R-:W-:-:S04]  /*7a80*/  HFMA2 R3, -RZ, RZ, 0, 0 ;  /* 0x00000000ff037431 */ /* 0x000fc800000001ff */
[----:B------:R-:W-:Y:S05]  /*7a90*/  RET.REL.NODEC R2 `(attn_fwd) ;  /* 0xffffff8402587950 */ /* 0x000fea0003c3ffff */
        .weak           $__internal_1_$__cuda_sm10x_tcgen05_guardrail_trap_phase_invalid_during_alloc
        .type           $__internal_1_$__cuda_sm10x_tcgen05_guardrail_trap_phase_invalid_during_alloc,@function
        .size           $__internal_1_$__cuda_sm10x_tcgen05_guardrail_trap_phase_invalid_during_alloc,($__internal_2_$__cuda_sm10x_tcgen05_guardrail_trap_unallocated_columns_being_dealloced - $__internal_1_$__cuda_sm10x_tcgen05_guardrail_trap_phase_invalid_during_alloc)
$__internal_1_$__cuda_sm10x_tcgen05_guardrail_trap_phase_invalid_during_alloc:
[----:B------:R-:W-:Y:S05]  /*7aa0*/  BPT.TRAP 0x1 ;  /* 0x000000040000795c */ /* 0x000fea0000300000 */
[----:B------:R-:W-:-:S04]  /*7ab0*/  MOV R5, 0x0 ;  /* 0x0000000000057802 */ /* 0x000fc80000000f00 */
[----:B------:R-:W-:Y:S05]  /*7ac0*/  RET.REL.NODEC R4 `(attn_fwd) ;  /* 0xffffff84044c7950 */ /* 0x000fea0003c3ffff */
        .weak           $__internal_2_$__cuda_sm10x_tcgen05_guardrail_trap_unallocated_columns_being_dealloced
        .type           $__internal_2_$__cuda_sm10x_tcgen05_guardrail_trap_unallocated_columns_being_dealloced,@function
        .size           $__internal_2_$__cuda_sm10x_tcgen05_guardrail_trap_unallocated_columns_being_dealloced,(.L_x_31 - $__internal_2_$__cuda_sm10x_tcgen05_guardrail_trap_unallocated_columns_being_dealloced)
$__internal_2_$__cuda_sm10x_tcgen05_guardrail_trap_unallocated_columns_being_dealloced:
[----:B------:R-:W-:Y:S05]  /*7ad0*/  BPT.TRAP 0x1 ;  /* 0x000000040000795c */ /* 0x000fea0000300000 */
[----:B------:R-:W-:-:S04]  /*7ae0*/  HFMA2 R3, -RZ, RZ, 0, 0 ;  /* 0x00000000ff037431 */ /* 0x000fc800000001ff */
[----:B------:R-:W-:Y:S05]  /*7af0*/  RET.REL.NODEC R2 `(attn_fwd) ;  /* 0xffffff8402407950 */ /* 0x000fea0003c3ffff */
.L_x_28:
[----:B------:R-:W-:-:S00]  /*7b00*/  BRA `(.L_x_28) ;  /* 0xfffffffc00fc7947 */ /* 0x000fc0000383ffff */
[----:B------:R-:W-:-:S00]  /*7b10*/  NOP ;  /* 0x0000000000007918 */ /* 0x000fc00000000000 */
        /* <DEDUP_REMOVED lines=14> */
.L_x_31:


//--------------------- .nv.global.init           --------------------------
	.section	.nv.global.init,"aw",@progbits
.nv.global.init:
	.type		_$_str,@object
	.size		_$_str,(.L_3 - _$_str)
_$_str:
        /*0000*/ 	.byte	0x5f, 0x5f, 0x43, 0x55, 0x44, 0x41, 0x5f, 0x46, 0x54, 0x5a, 0x00
.L_3:


//--------------------- .nv.shared.attn_fwd       --------------------------
	.section	.nv.shared.attn_fwd,"aw",@nobits
	.sectionflags	@""
	.align	16
	.zero		1024


//--------------------- .nv.shared.reserved.0     --------------------------
	.section	.nv.shared.reserved.0,"aw",@nobits
	.align	8
	.weak		__nv_reservedSMEM_offset_0_alias
	.size		__nv_reservedSMEM_offset_0_alias, 0, 64
	.other		__nv_reservedSMEM_offset_0_alias,@"STO_CUDA_RESERVED_SHARED STV_DEFAULT"
__nv_reservedSMEM_offset_0_alias:
	.zero		0
.nv.shared.reserved.0:
	.zero		64
	.weak		__nv_reservedSMEM_allocation_phase
	.type		__nv_reservedSMEM_allocation_phase,@object
	.size		__nv_reservedSMEM_allocation_phase,(.L_0 - __nv_reservedSMEM_allocation_phase)
__nv_reservedSMEM_allocation_phase:
	.zero		1
.L_0:
	.zero		7
	.weak		__nv_reservedSMEM_devtool_atexit_pc
	.type		__nv_reservedSMEM_devtool_atexit_pc,@object
	.size		__nv_reservedSMEM_devtool_atexit_pc,(__nv_reservedSMEM_allocation_mask - __nv_reservedSMEM_devtool_atexit_pc)
__nv_reservedSMEM_devtool_atexit_pc:
	.zero		8
	.weak		__nv_reservedSMEM_allocation_mask
	.type		__nv_reservedSMEM_allocation_mask,@object
	.size		__nv_reservedSMEM_allocation_mask,(.L_2 - __nv_reservedSMEM_allocation_mask)
__nv_reservedSMEM_allocation_mask:
	.zero		4
.L_2:


//--------------------- .nv.constant0.attn_fwd    --------------------------
	.section	.nv.constant0.attn_fwd,"a",@progbits
	.sectionflags	@""
	.align	4
.nv.constant0.attn_fwd:
	.zero		1032


//--------------------- SYMBOLS --------------------------

	.type		.nv.reservedSmem.offset0,@object
	.size		.nv.reservedSmem.offset0,0x4
	.type		.nv.reservedSmem.cap,@object
	.size		.nv.reservedSmem.cap,0x4
